	.target	sm_90a

	.elftype	@"ET_EXEC"


//--------------------- .note.nv.tkinfo           --------------------------
	.section	.note.nv.tkinfo,"",@"SHT_NOTE"
	.sectionflags	@"SHF_NOTE_NV_TKINFO"
	.tkinfo
        /*0018*/ 	.word	0x00000002
        /*0030*/ 	.string	""
        /*0030*/ 	.string	"ptxas"
        /*0030*/ 	.string	"Cuda compilation tools, release 13.0, V13.0.88"
        /*0030*/ 	.string	"Build cuda_13.0.r13.0/compiler.36424714_0"
        /*0030*/ 	.string	"-arch sm_90a -m 64 "



//--------------------- .note.nv.cuinfo           --------------------------
	.section	.note.nv.cuinfo,"",@"SHT_NOTE"
	.sectionflags	@"SHF_NOTE_NV_CUINFO"
        /*0018*/ 	.short	0x0002
        /*001a*/ 	.short	0x005a
        /*001c*/ 	.short	0x0082
	.zero		2


//--------------------- .nv.info                  --------------------------
	.section	.nv.info,"",@"SHT_CUDA_INFO"
	.align	4


	//----- nvinfo : EIATTR_REGCOUNT
	.align		4
        /*0000*/ 	.byte	0x04, 0x2f
        /*0002*/ 	.short	(.L_12 - .L_11)
	.align		4
.L_11:
        /*0004*/ 	.word	index@(_ZN7cutlass13device_kernelINS_4conv6kernel13ConvUniversalINS1_16ConvProblemShapeILNS1_8OperatorE0ELi2EEENS1_10collective14CollectiveConvINS1_46MainloopSm90TmaGmmaWarpSpecializedImplicitGemmILS5_0ELi9ELi2EN4cute5tupleIJNSA_1CILi2EEENSC_ILi1EEESE_EEENS1_36KernelImplicitTmaWarpSpecializedSm90ELi1EEENSB_IJNSC_ILi64EEENSC_ILi128EEENSB_IJSI_EEEEEENS_6half_tESM_NSA_8TiledMMAINSA_8MMA_AtomIJNSA_4SM904GMMA26MMA_64x128x16_F32F16F16_SSILNSQ_5MajorE0ELSS_0ELNSQ_7ScaleInE1ELST_1EEEEEENSA_6LayoutINSB_IJSE_SE_SE_EEENSB_IJNSC_ILi0EEESY_SY_EEEEENSB_IJNSA_10UnderscoreES11_S11_EEEEENS7_6detail26Sm90ImplicitGemmTileTraitsINSA_20SM90_TMA_LOAD_IM2COLENSA_14ComposedLayoutINSA_7SwizzleILi3ELi4ELi3EEENSA_18smem_ptr_flag_bitsILi16EEENSW_INSB_IJNSB_IJNSC_ILi8EEES1C_EEENSB_IJSI_SE_EEENSB_IJSE_NSC_ILi9EEEEEEEEENSB_IJNSB_IJSI_NSC_ILi512EEEEEENSB_IJSE_SY_EEENSB_IJSY_NSC_ILi4096EEEEEEEEEEEEEvEENS15_INSA_23SM90_TMA_LOAD_MULTICASTENS17_IS19_S1B_NSW_INSB_IJNSB_IJS1C_NSC_ILi16EEEEEES1E_S1G_EEENSB_IJS1J_S1K_NSB_IJSY_NSC_ILi8192EEEEEEEEEEEEEvEEEENS_8epilogue10collective6detail29Sm90TmaWarpSpecializedAdapterINS23_15DefaultEpilogueISM_NSB_IJNSB_IJlllEEESE_SY_EEES28_NS22_6thread17LinearCombinationISM_Li1EffLNS29_9ScaleType4KindE0ELNS_15FloatRoundStyleE2ESM_EENS_4gemm15EpilogueDefaultEEEEEvvEEEEvNT_6ParamsE)
        /*0008*/ 	.word	0x0000005a


	//----- nvinfo : EIATTR_FRAME_SIZE
	.align		4
.L_12:
        /*000c*/ 	.byte	0x04, 0x11
        /*000e*/ 	.short	(.L_14 - .L_13)
	.align		4
.L_13:
        /*0010*/ 	.word	index@(_ZN7cutlass13device_kernelINS_4conv6kernel13ConvUniversalINS1_16ConvProblemShapeILNS1_8OperatorE0ELi2EEENS1_10collective14CollectiveConvINS1_46MainloopSm90TmaGmmaWarpSpecializedImplicitGemmILS5_0ELi9ELi2EN4cute5tupleIJNSA_1CILi2EEENSC_ILi1EEESE_EEENS1_36KernelImplicitTmaWarpSpecializedSm90ELi1EEENSB_IJNSC_ILi64EEENSC_ILi128EEENSB_IJSI_EEEEEENS_6half_tESM_NSA_8TiledMMAINSA_8MMA_AtomIJNSA_4SM904GMMA26MMA_64x128x16_F32F16F16_SSILNSQ_5MajorE0ELSS_0ELNSQ_7ScaleInE1ELST_1EEEEEENSA_6LayoutINSB_IJSE_SE_SE_EEENSB_IJNSC_ILi0EEESY_SY_EEEEENSB_IJNSA_10UnderscoreES11_S11_EEEEENS7_6detail26Sm90ImplicitGemmTileTraitsINSA_20SM90_TMA_LOAD_IM2COLENSA_14ComposedLayoutINSA_7SwizzleILi3ELi4ELi3EEENSA_18smem_ptr_flag_bitsILi16EEENSW_INSB_IJNSB_IJNSC_ILi8EEES1C_EEENSB_IJSI_SE_EEENSB_IJSE_NSC_ILi9EEEEEEEEENSB_IJNSB_IJSI_NSC_ILi512EEEEEENSB_IJSE_SY_EEENSB_IJSY_NSC_ILi4096EEEEEEEEEEEEEvEENS15_INSA_23SM90_TMA_LOAD_MULTICASTENS17_IS19_S1B_NSW_INSB_IJNSB_IJS1C_NSC_ILi16EEEEEES1E_S1G_EEENSB_IJS1J_S1K_NSB_IJSY_NSC_ILi8192EEEEEEEEEEEEEvEEEENS_8epilogue10collective6detail29Sm90TmaWarpSpecializedAdapterINS23_15DefaultEpilogueISM_NSB_IJNSB_IJlllEEESE_SY_EEES28_NS22_6thread17LinearCombinationISM_Li1EffLNS29_9ScaleType4KindE0ELNS_15FloatRoundStyleE2ESM_EENS_4gemm15EpilogueDefaultEEEEEvvEEEEvNT_6ParamsE)
        /*0014*/ 	.word	0x00000000


	//----- nvinfo : EIATTR_MIN_STACK_SIZE
	.align		4
.L_14:
        /*0018*/ 	.byte	0x04, 0x12
        /*001a*/ 	.short	(.L_16 - .L_15)
	.align		4
.L_15:
        /*001c*/ 	.word	index@(_ZN7cutlass13device_kernelINS_4conv6kernel13ConvUniversalINS1_16ConvProblemShapeILNS1_8OperatorE0ELi2EEENS1_10collective14CollectiveConvINS1_46MainloopSm90TmaGmmaWarpSpecializedImplicitGemmILS5_0ELi9ELi2EN4cute5tupleIJNSA_1CILi2EEENSC_ILi1EEESE_EEENS1_36KernelImplicitTmaWarpSpecializedSm90ELi1EEENSB_IJNSC_ILi64EEENSC_ILi128EEENSB_IJSI_EEEEEENS_6half_tESM_NSA_8TiledMMAINSA_8MMA_AtomIJNSA_4SM904GMMA26MMA_64x128x16_F32F16F16_SSILNSQ_5MajorE0ELSS_0ELNSQ_7ScaleInE1ELST_1EEEEEENSA_6LayoutINSB_IJSE_SE_SE_EEENSB_IJNSC_ILi0EEESY_SY_EEEEENSB_IJNSA_10UnderscoreES11_S11_EEEEENS7_6detail26Sm90ImplicitGemmTileTraitsINSA_20SM90_TMA_LOAD_IM2COLENSA_14ComposedLayoutINSA_7SwizzleILi3ELi4ELi3EEENSA_18smem_ptr_flag_bitsILi16EEENSW_INSB_IJNSB_IJNSC_ILi8EEES1C_EEENSB_IJSI_SE_EEENSB_IJSE_NSC_ILi9EEEEEEEEENSB_IJNSB_IJSI_NSC_ILi512EEEEEENSB_IJSE_SY_EEENSB_IJSY_NSC_ILi4096EEEEEEEEEEEEEvEENS15_INSA_23SM90_TMA_LOAD_MULTICASTENS17_IS19_S1B_NSW_INSB_IJNSB_IJS1C_NSC_ILi16EEEEEES1E_S1G_EEENSB_IJS1J_S1K_NSB_IJSY_NSC_ILi8192EEEEEEEEEEEEEvEEEENS_8epilogue10collective6detail29Sm90TmaWarpSpecializedAdapterINS23_15DefaultEpilogueISM_NSB_IJNSB_IJlllEEESE_SY_EEES28_NS22_6thread17LinearCombinationISM_Li1EffLNS29_9ScaleType4KindE0ELNS_15FloatRoundStyleE2ESM_EENS_4gemm15EpilogueDefaultEEEEEvvEEEEvNT_6ParamsE)
        /*0020*/ 	.word	0x00000000
.L_16:


//--------------------- .nv.compat                --------------------------
	.section	.nv.compat,"",@"SHT_CUDA_COMPAT_INFO"
	.align	4
        /*0000*/ 	.byte	0x02, 0x09, 0x01, 0x00, 0x02, 0x02, 0x04, 0x00, 0x02, 0x05, 0x05, 0x00, 0x03, 0x07, 0x01, 0x01
        /*0010*/ 	.byte	0x02, 0x03, 0x01, 0x00, 0x02, 0x06, 0x01, 0x00, 0x04, 0x0b, 0x08, 0x00, 0x00, 0x00, 0x00, 0x00
        /*0020*/ 	.byte	0x00, 0x00, 0x00, 0x00


//--------------------- .nv.info._ZN7cutlass13device_kernelINS_4conv6kernel13ConvUniversalINS1_16ConvProblemShapeILNS1_8OperatorE0ELi2EEENS1_10collective14CollectiveConvINS1_46MainloopSm90TmaGmmaWarpSpecializedImplicitGemmILS5_0ELi9ELi2EN4cute5tupleIJNSA_1CILi2EEENSC_ILi1EEESE_EEENS1_36KernelImplicitTmaWarpSpecializedSm90ELi1EEENSB_IJNSC_ILi64EEENSC_ILi128EEENSB_IJSI_EEEEEENS_6half_tESM_NSA_8TiledMMAINSA_8MMA_AtomIJNSA_4SM904GMMA26MMA_64x128x16_F32F16F16_SSILNSQ_5MajorE0ELSS_0ELNSQ_7ScaleInE1ELST_1EEEEEENSA_6LayoutINSB_IJSE_SE_SE_EEENSB_IJNSC_ILi0EEESY_SY_EEEEENSB_IJNSA_10UnderscoreES11_S11_EEEEENS7_6detail26Sm90ImplicitGemmTileTraitsINSA_20SM90_TMA_LOAD_IM2COLENSA_14ComposedLayoutINSA_7SwizzleILi3ELi4ELi3EEENSA_18smem_ptr_flag_bitsILi16EEENSW_INSB_IJNSB_IJNSC_ILi8EEES1C_EEENSB_IJSI_SE_EEENSB_IJSE_NSC_ILi9EEEEEEEEENSB_IJNSB_IJSI_NSC_ILi512EEEEEENSB_IJSE_SY_EEENSB_IJSY_NSC_ILi4096EEEEEEEEEEEEEvEENS15_INSA_23SM90_TMA_LOAD_MULTICASTENS17_IS19_S1B_NSW_INSB_IJNSB_IJS1C_NSC_ILi16EEEEEES1E_S1G_EEENSB_IJS1J_S1K_NSB_IJSY_NSC_ILi8192EEEEEEEEEEEEEvEEEENS_8epilogue10collective6detail29Sm90TmaWarpSpecializedAdapterINS23_15DefaultEpilogueISM_NSB_IJNSB_IJlllEEESE_SY_EEES28_NS22_6thread17LinearCombinationISM_Li1EffLNS29_9ScaleType4KindE0ELNS_15FloatRoundStyleE2ESM_EENS_4gemm15EpilogueDefaultEEEEEvvEEEEvNT_6ParamsE --------------------------
	.section	.nv.info._ZN7cutlass13device_kernelINS_4conv6kernel13ConvUniversalINS1_16ConvProblemShapeILNS1_8OperatorE0ELi2EEENS1_10collective14CollectiveConvINS1_46MainloopSm90TmaGmmaWarpSpecializedImplicitGemmILS5_0ELi9ELi2EN4cute5tupleIJNSA_1CILi2EEENSC_ILi1EEESE_EEENS1_36KernelImplicitTmaWarpSpecializedSm90ELi1EEENSB_IJNSC_ILi64EEENSC_ILi128EEENSB_IJSI_EEEEEENS_6half_tESM_NSA_8TiledMMAINSA_8MMA_AtomIJNSA_4SM904GMMA26MMA_64x128x16_F32F16F16_SSILNSQ_5MajorE0ELSS_0ELNSQ_7ScaleInE1ELST_1EEEEEENSA_6LayoutINSB_IJSE_SE_SE_EEENSB_IJNSC_ILi0EEESY_SY_EEEEENSB_IJNSA_10UnderscoreES11_S11_EEEEENS7_6detail26Sm90ImplicitGemmTileTraitsINSA_20SM90_TMA_LOAD_IM2COLENSA_14ComposedLayoutINSA_7SwizzleILi3ELi4ELi3EEENSA_18smem_ptr_flag_bitsILi16EEENSW_INSB_IJNSB_IJNSC_ILi8EEES1C_EEENSB_IJSI_SE_EEENSB_IJSE_NSC_ILi9EEEEEEEEENSB_IJNSB_IJSI_NSC_ILi512EEEEEENSB_IJSE_SY_EEENSB_IJSY_NSC_ILi4096EEEEEEEEEEEEEvEENS15_INSA_23SM90_TMA_LOAD_MULTICASTENS17_IS19_S1B_NSW_INSB_IJNSB_IJS1C_NSC_ILi16EEEEEES1E_S1G_EEENSB_IJS1J_S1K_NSB_IJSY_NSC_ILi8192EEEEEEEEEEEEEvEEEENS_8epilogue10collective6detail29Sm90TmaWarpSpecializedAdapterINS23_15DefaultEpilogueISM_NSB_IJNSB_IJlllEEESE_SY_EEES28_NS22_6thread17LinearCombinationISM_Li1EffLNS29_9ScaleType4KindE0ELNS_15FloatRoundStyleE2ESM_EENS_4gemm15EpilogueDefaultEEEEEvvEEEEvNT_6ParamsE,"",@"SHT_CUDA_INFO"
	.sectionflags	@""
	.align	4


	//----- nvinfo : EIATTR_CUDA_API_VERSION
	.align		4
        /*0000*/ 	.byte	0x04, 0x37
        /*0002*/ 	.short	(.L_18 - .L_17)
.L_17:
        /*0004*/ 	.word	0x00000082


	//----- nvinfo : EIATTR_KPARAM_INFO
	.align		4
.L_18:
        /*0008*/ 	.byte	0x04, 0x17
        /*000a*/ 	.short	(.L_20 - .L_19)
.L_19:
        /*000c*/ 	.word	0x00000000
        /*0010*/ 	.short	0x0000
        /*0012*/ 	.short	0x0070
        /*0014*/ 	.byte	0x00, 0xf0, 0x01, 0x0e


	//----- nvinfo : EIATTR_SPARSE_MMA_MASK
	.align		4
.L_20:
        /*0018*/ 	.byte	0x03, 0x50
        /*001a*/ 	.short	0x0000


	//----- nvinfo : EIATTR_MAXREG_COUNT
	.align		4
        /*001c*/ 	.byte	0x03, 0x1b
        /*001e*/ 	.short	0x00ff


	//----- nvinfo : EIATTR_NUM_BARRIERS
	.align		4
        /*0020*/ 	.byte	0x02, 0x4c
        /*0022*/ 	.byte	0x01
	.zero		1


	//----- nvinfo : EIATTR_MERCURY_ISA_VERSION
	.align		4
        /*0024*/ 	.byte	0x03, 0x5f
        /*0026*/ 	.short	0x0101


	//----- nvinfo : EIATTR_COOP_GROUP_MASK_REGIDS
	.align		4
        /*0028*/ 	.byte	0x04, 0x29
        /*002a*/ 	.short	(.L_22 - .L_21)


	//   ....[0]....
.L_21:
        /*002c*/ 	.word	0xffffffff


	//   ....[1]....
        /*0030*/ 	.word	0xffffffff


	//   ....[2]....
        /*0034*/ 	.word	0xffffffff


	//   ....[3]....
        /*0038*/ 	.word	0xffffffff


	//----- nvinfo : EIATTR_COOP_GROUP_INSTR_OFFSETS
	.align		4
.L_22:
        /*003c*/ 	.byte	0x04, 0x28
        /*003e*/ 	.short	(.L_24 - .L_23)


	//   ....[0]....
.L_23:
        /*0040*/ 	.word	0x00000070


	//   ....[1]....
        /*0044*/ 	.word	0x00000080


	//   ....[2]....
        /*0048*/ 	.word	0x00000140


	//   ....[3]....
        /*004c*/ 	.word	0x00000770


	//----- nvinfo : EIATTR_MBARRIER_INSTR_OFFSETS
	.align		4
.L_24:
        /*0050*/ 	.byte	0x04, 0x39
        /*0052*/ 	.short	(.L_26 - .L_25)


	//   ....[0]....
.L_25:
        /*0054*/ 	.word	0x00000310
        /*0058*/ 	.word	0x000000ff
        /*005c*/ 	.word	0x00036000
        /*0060*/ 	.short	0x0100
        /*0062*/ 	.byte	0x08
	.zero		1


	//   ....[1]....
        /*0064*/ 	.word	0x00000320
        /*0068*/ 	.word	0x000000ff
        /*006c*/ 	.word	0x00036048
        /*0070*/ 	.short	0x0100
        /*0072*/ 	.byte	0x08
	.zero		1


	//   ....[2]....
        /*0074*/ 	.word	0x00000330
        /*0078*/ 	.word	0x000000ff
        /*007c*/ 	.word	0x00036008
        /*0080*/ 	.short	0x0100
        /*0082*/ 	.byte	0x08
	.zero		1


	//   ....[3]....
        /*0084*/ 	.word	0x00000340
        /*0088*/ 	.word	0x000000ff
        /*008c*/ 	.word	0x00036050
        /*0090*/ 	.short	0x0100
        /*0092*/ 	.byte	0x08
	.zero		1


	//   ....[4]....
        /*0094*/ 	.word	0x00000350
        /*0098*/ 	.word	0x000000ff
        /*009c*/ 	.word	0x00036010
        /*00a0*/ 	.short	0x0100
        /*00a2*/ 	.byte	0x08
	.zero		1


	//   ....[5]....
        /*00a4*/ 	.word	0x00000360
        /*00a8*/ 	.word	0x000000ff
        /*00ac*/ 	.word	0x00036058
        /*00b0*/ 	.short	0x0100
        /*00b2*/ 	.byte	0x08
	.zero		1


	//   ....[6]....
        /*00b4*/ 	.word	0x00000370
        /*00b8*/ 	.word	0x000000ff
        /*00bc*/ 	.word	0x00036018
        /*00c0*/ 	.short	0x0100
        /*00c2*/ 	.byte	0x08
	.zero		1


	//   ....[7]....
        /*00c4*/ 	.word	0x00000380
        /*00c8*/ 	.word	0x000000ff
        /*00cc*/ 	.word	0x00036060
        /*00d0*/ 	.short	0x0100
        /*00d2*/ 	.byte	0x08
	.zero		1


	//   ....[8]....
        /*00d4*/ 	.word	0x00000390
        /*00d8*/ 	.word	0x000000ff
        /*00dc*/ 	.word	0x00036020
        /*00e0*/ 	.short	0x0100
        /*00e2*/ 	.byte	0x08
	.zero		1


	//   ....[9]....
        /*00e4*/ 	.word	0x000003a0
        /*00e8*/ 	.word	0x000000ff
        /*00ec*/ 	.word	0x00036068
        /*00f0*/ 	.short	0x0100
        /*00f2*/ 	.byte	0x08
	.zero		1


	//   ....[10]....
        /*00f4*/ 	.word	0x000003b0
        /*00f8*/ 	.word	0x000000ff
        /*00fc*/ 	.word	0x00036028
        /*0100*/ 	.short	0x0100
        /*0102*/ 	.byte	0x08
	.zero		1


	//   ....[11]....
        /*0104*/ 	.word	0x000003c0
        /*0108*/ 	.word	0x000000ff
        /*010c*/ 	.word	0x00036070
        /*0110*/ 	.short	0x0100
        /*0112*/ 	.byte	0x08
	.zero		1


	//   ....[12]....
        /*0114*/ 	.word	0x000003d0
        /*0118*/ 	.word	0x000000ff
        /*011c*/ 	.word	0x00036030
        /*0120*/ 	.short	0x0100
        /*0122*/ 	.byte	0x08
	.zero		1


	//   ....[13]....
        /*0124*/ 	.word	0x000003e0
        /*0128*/ 	.word	0x000000ff
        /*012c*/ 	.word	0x00036078
        /*0130*/ 	.short	0x0100
        /*0132*/ 	.byte	0x08
	.zero		1


	//   ....[14]....
        /*0134*/ 	.word	0x000003f0
        /*0138*/ 	.word	0x000000ff
        /*013c*/ 	.word	0x00036038
        /*0140*/ 	.short	0x0100
        /*0142*/ 	.byte	0x08
	.zero		1


	//   ....[15]....
        /*0144*/ 	.word	0x00000400
        /*0148*/ 	.word	0x000000ff
        /*014c*/ 	.word	0x00036080
        /*0150*/ 	.short	0x0100
        /*0152*/ 	.byte	0x08
	.zero		1


	//   ....[16]....
        /*0154*/ 	.word	0x00000410
        /*0158*/ 	.word	0x000000ff
        /*015c*/ 	.word	0x00036040
        /*0160*/ 	.short	0x0100
        /*0162*/ 	.byte	0x08
	.zero		1


	//   ....[17]....
        /*0164*/ 	.word	0x00000420
        /*0168*/ 	.word	0x000000ff
        /*016c*/ 	.word	0x00036088
        /*0170*/ 	.short	0x0100
        /*0172*/ 	.byte	0x08
	.zero		1


	//   ....[18]....
        /*0174*/ 	.word	0x00000dc0
        /*0178*/ 	.word	0x00000008
        /*017c*/ 	.word	0x00036000
        /*0180*/ 	.short	0x010a
        /*0182*/ 	.byte	0x3f
	.zero		1


	//   ....[19]....
        /*0184*/ 	.word	0x00001160
        /*0188*/ 	.word	0x0000000b
        /*018c*/ 	.word	0x00036000
        /*0190*/ 	.short	0x010a
        /*0192*/ 	.byte	0x3f
	.zero		1


	//   ....[20]....
        /*0194*/ 	.word	0x00001380
        /*0198*/ 	.word	0x0000000a
        /*019c*/ 	.word	0x00000000
        /*01a0*/ 	.short	0x0101
        /*01a2*/ 	.byte	0x3f
	.zero		1


	//   ....[21]....
        /*01a4*/ 	.word	0x000015c0
        /*01a8*/ 	.word	0x00000004
        /*01ac*/ 	.word	0x00000000
        /*01b0*/ 	.short	0x0101
        /*01b2*/ 	.byte	0x3f
	.zero		1


	//   ....[22]....
        /*01b4*/ 	.word	0x00006130
        /*01b8*/ 	.word	0x00000014
        /*01bc*/ 	.word	0x00036048
        /*01c0*/ 	.short	0x010a
        /*01c2*/ 	.byte	0x3f
	.zero		1


	//   ....[23]....
        /*01c4*/ 	.word	0x00006800
        /*01c8*/ 	.word	0x00000002
        /*01cc*/ 	.word	0x00000000
        /*01d0*/ 	.short	0x010a
        /*01d2*/ 	.byte	0x3f
	.zero		1


	//   ....[24]....
        /*01d4*/ 	.word	0x000068b0
        /*01d8*/ 	.word	0x00000000
        /*01dc*/ 	.word	0x00000000
        /*01e0*/ 	.short	0x010a
        /*01e2*/ 	.byte	0x3f
	.zero		1


	//   ....[25]....
        /*01e4*/ 	.word	0x00006960
        /*01e8*/ 	.word	0x00000000
        /*01ec*/ 	.word	0x00000000
        /*01f0*/ 	.short	0x010a
        /*01f2*/ 	.byte	0x3f
	.zero		1


	//   ....[26]....
        /*01f4*/ 	.word	0x00006a10
        /*01f8*/ 	.word	0x00000000
        /*01fc*/ 	.word	0x00000000
        /*0200*/ 	.short	0x010a
        /*0202*/ 	.byte	0x3f
	.zero		1


	//   ....[27]....
        /*0204*/ 	.word	0x00006ac0
        /*0208*/ 	.word	0x00000000
        /*020c*/ 	.word	0x00000000
        /*0210*/ 	.short	0x010a
        /*0212*/ 	.byte	0x3f
	.zero		1


	//   ....[28]....
        /*0214*/ 	.word	0x00006b70
        /*0218*/ 	.word	0x00000000
        /*021c*/ 	.word	0x00000000
        /*0220*/ 	.short	0x010a
        /*0222*/ 	.byte	0x3f
	.zero		1


	//   ....[29]....
        /*0224*/ 	.word	0x00006c20
        /*0228*/ 	.word	0x00000000
        /*022c*/ 	.word	0x00000000
        /*0230*/ 	.short	0x010a
        /*0232*/ 	.byte	0x3f
	.zero		1


	//   ....[30]....
        /*0234*/ 	.word	0x00006cd0
        /*0238*/ 	.word	0x00000000
        /*023c*/ 	.word	0x00000000
        /*0240*/ 	.short	0x010a
        /*0242*/ 	.byte	0x3f
	.zero		1


	//   ....[31]....
        /*0244*/ 	.word	0x00006d80
        /*0248*/ 	.word	0x00000006
        /*024c*/ 	.word	0x00000000
        /*0250*/ 	.short	0x010a
        /*0252*/ 	.byte	0x3f
	.zero		1


	//----- nvinfo : EIATTR_NUM_MBARRIERS
	.align		4
.L_26:
        /*0254*/ 	.byte	0x03, 0x38
        /*0256*/ 	.short	0x0012


	//----- nvinfo : EIATTR_EXIT_INSTR_OFFSETS
	.align		4
        /*0258*/ 	.byte	0x04, 0x1c
        /*025a*/ 	.short	(.L_28 - .L_27)


	//   ....[0]....
.L_27:
        /*025c*/ 	.word	0x00000af0


	//   ....[1]....
        /*0260*/ 	.word	0x00001720


	//   ....[2]....
        /*0264*/ 	.word	0x00004860


	//   ....[3]....
        /*0268*/ 	.word	0x00004890


	//   ....[4]....
        /*026c*/ 	.word	0x00005f00


	//   ....[5]....
        /*0270*/ 	.word	0x00005f30


	//   ....[6]....
        /*0274*/ 	.word	0x00005f50


	//   ....[7]....
        /*0278*/ 	.word	0x000066f0


	//   ....[8]....
        /*027c*/ 	.word	0x00006db0


	//----- nvinfo : EIATTR_MAX_THREADS
	.align		4
.L_28:
        /*0280*/ 	.byte	0x04, 0x05
        /*0282*/ 	.short	(.L_30 - .L_29)
.L_29:
        /*0284*/ 	.word	0x00000100
        /*0288*/ 	.word	0x00000001
        /*028c*/ 	.word	0x00000001


	//----- nvinfo : EIATTR_CRS_STACK_SIZE
	.align		4
.L_30:
        /*0290*/ 	.byte	0x04, 0x1e
        /*0292*/ 	.short	(.L_32 - .L_31)
.L_31:
        /*0294*/ 	.word	0x00000000


	//----- nvinfo : EIATTR_CBANK_PARAM_SIZE
	.align		4
.L_32:
        /*0298*/ 	.byte	0x03, 0x19
        /*029a*/ 	.short	0x03f0


	//----- nvinfo : EIATTR_PARAM_CBANK
	.align		4
        /*029c*/ 	.byte	0x04, 0x0a
        /*029e*/ 	.short	(.L_34 - .L_33)
	.align		4
.L_33:
        /*02a0*/ 	.word	index@(.nv.constant0._ZN7cutlass13device_kernelINS_4conv6kernel13ConvUniversalINS1_16ConvProblemShapeILNS1_8OperatorE0ELi2EEENS1_10collective14CollectiveConvINS1_46MainloopSm90TmaGmmaWarpSpecializedImplicitGemmILS5_0ELi9ELi2EN4cute5tupleIJNSA_1CILi2EEENSC_ILi1EEESE_EEENS1_36KernelImplicitTmaWarpSpecializedSm90ELi1EEENSB_IJNSC_ILi64EEENSC_ILi128EEENSB_IJSI_EEEEEENS_6half_tESM_NSA_8TiledMMAINSA_8MMA_AtomIJNSA_4SM904GMMA26MMA_64x128x16_F32F16F16_SSILNSQ_5MajorE0ELSS_0ELNSQ_7ScaleInE1ELST_1EEEEEENSA_6LayoutINSB_IJSE_SE_SE_EEENSB_IJNSC_ILi0EEESY_SY_EEEEENSB_IJNSA_10UnderscoreES11_S11_EEEEENS7_6detail26Sm90ImplicitGemmTileTraitsINSA_20SM90_TMA_LOAD_IM2COLENSA_14ComposedLayoutINSA_7SwizzleILi3ELi4ELi3EEENSA_18smem_ptr_flag_bitsILi16EEENSW_INSB_IJNSB_IJNSC_ILi8EEES1C_EEENSB_IJSI_SE_EEENSB_IJSE_NSC_ILi9EEEEEEEEENSB_IJNSB_IJSI_NSC_ILi512EEEEEENSB_IJSE_SY_EEENSB_IJSY_NSC_ILi4096EEEEEEEEEEEEEvEENS15_INSA_23SM90_TMA_LOAD_MULTICASTENS17_IS19_S1B_NSW_INSB_IJNSB_IJS1C_NSC_ILi16EEEEEES1E_S1G_EEENSB_IJS1J_S1K_NSB_IJSY_NSC_ILi8192EEEEEEEEEEEEEvEEEENS_8epilogue10collective6detail29Sm90TmaWarpSpecializedAdapterINS23_15DefaultEpilogueISM_NSB_IJNSB_IJlllEEESE_SY_EEES28_NS22_6thread17LinearCombinationISM_Li1EffLNS29_9ScaleType4KindE0ELNS_15FloatRoundStyleE2ESM_EENS_4gemm15EpilogueDefaultEEEEEvvEEEEvNT_6ParamsE)
        /*02a4*/ 	.short	0x0210
        /*02a6*/ 	.short	0x03f0


	//----- nvinfo : EIATTR_SW_WAR
	.align		4
.L_34:
        /*02a8*/ 	.byte	0x04, 0x36
        /*02aa*/ 	.short	(.L_36 - .L_35)
.L_35:
        /*02ac*/ 	.word	0x00000008
.L_36:


//--------------------- .nv.callgraph             --------------------------
	.section	.nv.callgraph,"",@"SHT_CUDA_CALLGRAPH"
	.align	4
	.sectionentsize	8
	.align		4
        /*0000*/ 	.word	0x00000000
	.align		4
        /*0004*/ 	.word	0xffffffff
	.align		4
        /*0008*/ 	.word	0x00000000
	.align		4
        /*000c*/ 	.word	0xfffffffe
	.align		4
        /*0010*/ 	.word	0x00000000
	.align		4
        /*0014*/ 	.word	0xfffffffd
	.align		4
        /*0018*/ 	.word	0x00000000
	.align		4
        /*001c*/ 	.word	0xfffffffc


//--------------------- .nv.constant4             --------------------------
	.section	.nv.constant4,"a",@progbits
	.align	8
	.align		8
.nv.constant4:
        /*0000*/ 	.dword	_ZN39_INTERNAL_86eb98f4_4_k_cu_e785a15b_38644cuda3std3__45__cpo5beginE
	.align		8
        /*0008*/ 	.dword	_ZN39_INTERNAL_86eb98f4_4_k_cu_e785a15b_38644cuda3std3__45__cpo3endE
	.align		8
        /*0010*/ 	.dword	_ZN39_INTERNAL_86eb98f4_4_k_cu_e785a15b_38644cuda3std3__45__cpo6cbeginE
	.align		8
        /*0018*/ 	.dword	_ZN39_INTERNAL_86eb98f4_4_k_cu_e785a15b_38644cuda3std3__45__cpo4cendE
	.align		8
        /*0020*/ 	.dword	_ZN39_INTERNAL_86eb98f4_4_k_cu_e785a15b_38644cuda3std3__441_GLOBAL__N__86eb98f4_4_k_cu_e785a15b_38646ignoreE
	.align		8
        /*0028*/ 	.dword	_ZN39_INTERNAL_86eb98f4_4_k_cu_e785a15b_38644cuda3std3__419piecewise_constructE
	.align		8
        /*0030*/ 	.dword	_ZN39_INTERNAL_86eb98f4_4_k_cu_e785a15b_38644cuda3std3__48in_placeE
	.align		8
        /*0038*/ 	.dword	_ZN39_INTERNAL_86eb98f4_4_k_cu_e785a15b_38644cuda3std6ranges3__45__cpo4swapE
	.align		8
        /*0040*/ 	.dword	_ZN39_INTERNAL_86eb98f4_4_k_cu_e785a15b_38644cuda3std6ranges3__45__cpo9iter_moveE
	.align		8
        /*0048*/ 	.dword	_ZN39_INTERNAL_86eb98f4_4_k_cu_e785a15b_38644cute7productE
	.align		8
        /*0050*/ 	.dword	_ZN39_INTERNAL_86eb98f4_4_k_cu_e785a15b_38644cute1_E


//--------------------- .text._ZN7cutlass13device_kernelINS_4conv6kernel13ConvUniversalINS1_16ConvProblemShapeILNS1_8OperatorE0ELi2EEENS1_10collective14CollectiveConvINS1_46MainloopSm90TmaGmmaWarpSpecializedImplicitGemmILS5_0ELi9ELi2EN4cute5tupleIJNSA_1CILi2EEENSC_ILi1EEESE_EEENS1_36KernelImplicitTmaWarpSpecializedSm90ELi1EEENSB_IJNSC_ILi64EEENSC_ILi128EEENSB_IJSI_EEEEEENS_6half_tESM_NSA_8TiledMMAINSA_8MMA_AtomIJNSA_4SM904GMMA26MMA_64x128x16_F32F16F16_SSILNSQ_5MajorE0ELSS_0ELNSQ_7ScaleInE1ELST_1EEEEEENSA_6LayoutINSB_IJSE_SE_SE_EEENSB_IJNSC_ILi0EEESY_SY_EEEEENSB_IJNSA_10UnderscoreES11_S11_EEEEENS7_6detail26Sm90ImplicitGemmTileTraitsINSA_20SM90_TMA_LOAD_IM2COLENSA_14ComposedLayoutINSA_7SwizzleILi3ELi4ELi3EEENSA_18smem_ptr_flag_bitsILi16EEENSW_INSB_IJNSB_IJNSC_ILi8EEES1C_EEENSB_IJSI_SE_EEENSB_IJSE_NSC_ILi9EEEEEEEEENSB_IJNSB_IJSI_NSC_ILi512EEEEEENSB_IJSE_SY_EEENSB_IJSY_NSC_ILi4096EEEEEEEEEEEEEvEENS15_INSA_23SM90_TMA_LOAD_MULTICASTENS17_IS19_S1B_NSW_INSB_IJNSB_IJS1C_NSC_ILi16EEEEEES1E_S1G_EEENSB_IJS1J_S1K_NSB_IJSY_NSC_ILi8192EEEEEEEEEEEEEvEEEENS_8epilogue10collective6detail29Sm90TmaWarpSpecializedAdapterINS23_15DefaultEpilogueISM_NSB_IJNSB_IJlllEEESE_SY_EEES28_NS22_6thread17LinearCombinationISM_Li1EffLNS29_9ScaleType4KindE0ELNS_15FloatRoundStyleE2ESM_EENS_4gemm15EpilogueDefaultEEEEEvvEEEEvNT_6ParamsE --------------------------
	.section	.text._ZN7cutlass13device_kernelINS_4conv6kernel13ConvUniversalINS1_16ConvProblemShapeILNS1_8OperatorE0ELi2EEENS1_10collective14CollectiveConvINS1_46MainloopSm90TmaGmmaWarpSpecializedImplicitGemmILS5_0ELi9ELi2EN4cute5tupleIJNSA_1CILi2EEENSC_ILi1EEESE_EEENS1_36KernelImplicitTmaWarpSpecializedSm90ELi1EEENSB_IJNSC_ILi64EEENSC_ILi128EEENSB_IJSI_EEEEEENS_6half_tESM_NSA_8TiledMMAINSA_8MMA_AtomIJNSA_4SM904GMMA26MMA_64x128x16_F32F16F16_SSILNSQ_5MajorE0ELSS_0ELNSQ_7ScaleInE1ELST_1EEEEEENSA_6LayoutINSB_IJSE_SE_SE_EEENSB_IJNSC_ILi0EEESY_SY_EEEEENSB_IJNSA_10UnderscoreES11_S11_EEEEENS7_6detail26Sm90ImplicitGemmTileTraitsINSA_20SM90_TMA_LOAD_IM2COLENSA_14ComposedLayoutINSA_7SwizzleILi3ELi4ELi3EEENSA_18smem_ptr_flag_bitsILi16EEENSW_INSB_IJNSB_IJNSC_ILi8EEES1C_EEENSB_IJSI_SE_EEENSB_IJSE_NSC_ILi9EEEEEEEEENSB_IJNSB_IJSI_NSC_ILi512EEEEEENSB_IJSE_SY_EEENSB_IJSY_NSC_ILi4096EEEEEEEEEEEEEvEENS15_INSA_23SM90_TMA_LOAD_MULTICASTENS17_IS19_S1B_NSW_INSB_IJNSB_IJS1C_NSC_ILi16EEEEEES1E_S1G_EEENSB_IJS1J_S1K_NSB_IJSY_NSC_ILi8192EEEEEEEEEEEEEvEEEENS_8epilogue10collective6detail29Sm90TmaWarpSpecializedAdapterINS23_15DefaultEpilogueISM_NSB_IJNSB_IJlllEEESE_SY_EEES28_NS22_6thread17LinearCombinationISM_Li1EffLNS29_9ScaleType4KindE0ELNS_15FloatRoundStyleE2ESM_EENS_4gemm15EpilogueDefaultEEEEEvvEEEEvNT_6ParamsE,"ax",@progbits
	.align	128
.text._ZN7cutlass13device_kernelINS_4conv6kernel13ConvUniversalINS1_16ConvProblemShapeILNS1_8OperatorE0ELi2EEENS1_10collective14CollectiveConvINS1_46MainloopSm90TmaGmmaWarpSpecializedImplicitGemmILS5_0ELi9ELi2EN4cute5tupleIJNSA_1CILi2EEENSC_ILi1EEESE_EEENS1_36KernelImplicitTmaWarpSpecializedSm90ELi1EEENSB_IJNSC_ILi64EEENSC_ILi128EEENSB_IJSI_EEEEEENS_6half_tESM_NSA_8TiledMMAINSA_8MMA_AtomIJNSA_4SM904GMMA26MMA_64x128x16_F32F16F16_SSILNSQ_5MajorE0ELSS_0ELNSQ_7ScaleInE1ELST_1EEEEEENSA_6LayoutINSB_IJSE_SE_SE_EEENSB_IJNSC_ILi0EEESY_SY_EEEEENSB_IJNSA_10UnderscoreES11_S11_EEEEENS7_6detail26Sm90ImplicitGemmTileTraitsINSA_20SM90_TMA_LOAD_IM2COLENSA_14ComposedLayoutINSA_7SwizzleILi3ELi4ELi3EEENSA_18smem_ptr_flag_bitsILi16EEENSW_INSB_IJNSB_IJNSC_ILi8EEES1C_EEENSB_IJSI_SE_EEENSB_IJSE_NSC_ILi9EEEEEEEEENSB_IJNSB_IJSI_NSC_ILi512EEEEEENSB_IJSE_SY_EEENSB_IJSY_NSC_ILi4096EEEEEEEEEEEEEvEENS15_INSA_23SM90_TMA_LOAD_MULTICASTENS17_IS19_S1B_NSW_INSB_IJNSB_IJS1C_NSC_ILi16EEEEEES1E_S1G_EEENSB_IJS1J_S1K_NSB_IJSY_NSC_ILi8192EEEEEEEEEEEEEvEEEENS_8epilogue10collective6detail29Sm90TmaWarpSpecializedAdapterINS23_15DefaultEpilogueISM_NSB_IJNSB_IJlllEEESE_SY_EEES28_NS22_6thread17LinearCombinationISM_Li1EffLNS29_9ScaleType4KindE0ELNS_15FloatRoundStyleE2ESM_EENS_4gemm15EpilogueDefaultEEEEEvvEEEEvNT_6ParamsE:
        .type           _ZN7cutlass13device_kernelINS_4conv6kernel13ConvUniversalINS1_16ConvProblemShapeILNS1_8OperatorE0ELi2EEENS1_10collective14CollectiveConvINS1_46MainloopSm90TmaGmmaWarpSpecializedImplicitGemmILS5_0ELi9ELi2EN4cute5tupleIJNSA_1CILi2EEENSC_ILi1EEESE_EEENS1_36KernelImplicitTmaWarpSpecializedSm90ELi1EEENSB_IJNSC_ILi64EEENSC_ILi128EEENSB_IJSI_EEEEEENS_6half_tESM_NSA_8TiledMMAINSA_8MMA_AtomIJNSA_4SM904GMMA26MMA_64x128x16_F32F16F16_SSILNSQ_5MajorE0ELSS_0ELNSQ_7ScaleInE1ELST_1EEEEEENSA_6LayoutINSB_IJSE_SE_SE_EEENSB_IJNSC_ILi0EEESY_SY_EEEEENSB_IJNSA_10UnderscoreES11_S11_EEEEENS7_6detail26Sm90ImplicitGemmTileTraitsINSA_20SM90_TMA_LOAD_IM2COLENSA_14ComposedLayoutINSA_7SwizzleILi3ELi4ELi3EEENSA_18smem_ptr_flag_bitsILi16EEENSW_INSB_IJNSB_IJNSC_ILi8EEES1C_EEENSB_IJSI_SE_EEENSB_IJSE_NSC_ILi9EEEEEEEEENSB_IJNSB_IJSI_NSC_ILi512EEEEEENSB_IJSE_SY_EEENSB_IJSY_NSC_ILi4096EEEEEEEEEEEEEvEENS15_INSA_23SM90_TMA_LOAD_MULTICASTENS17_IS19_S1B_NSW_INSB_IJNSB_IJS1C_NSC_ILi16EEEEEES1E_S1G_EEENSB_IJS1J_S1K_NSB_IJSY_NSC_ILi8192EEEEEEEEEEEEEvEEEENS_8epilogue10collective6detail29Sm90TmaWarpSpecializedAdapterINS23_15DefaultEpilogueISM_NSB_IJNSB_IJlllEEESE_SY_EEES28_NS22_6thread17LinearCombinationISM_Li1EffLNS29_9ScaleType4KindE0ELNS_15FloatRoundStyleE2ESM_EENS_4gemm15EpilogueDefaultEEEEEvvEEEEvNT_6ParamsE,@function
        .size           _ZN7cutlass13device_kernelINS_4conv6kernel13ConvUniversalINS1_16ConvProblemShapeILNS1_8OperatorE0ELi2EEENS1_10collective14CollectiveConvINS1_46MainloopSm90TmaGmmaWarpSpecializedImplicitGemmILS5_0ELi9ELi2EN4cute5tupleIJNSA_1CILi2EEENSC_ILi1EEESE_EEENS1_36KernelImplicitTmaWarpSpecializedSm90ELi1EEENSB_IJNSC_ILi64EEENSC_ILi128EEENSB_IJSI_EEEEEENS_6half_tESM_NSA_8TiledMMAINSA_8MMA_AtomIJNSA_4SM904GMMA26MMA_64x128x16_F32F16F16_SSILNSQ_5MajorE0ELSS_0ELNSQ_7ScaleInE1ELST_1EEEEEENSA_6LayoutINSB_IJSE_SE_SE_EEENSB_IJNSC_ILi0EEESY_SY_EEEEENSB_IJNSA_10UnderscoreES11_S11_EEEEENS7_6detail26Sm90ImplicitGemmTileTraitsINSA_20SM90_TMA_LOAD_IM2COLENSA_14ComposedLayoutINSA_7SwizzleILi3ELi4ELi3EEENSA_18smem_ptr_flag_bitsILi16EEENSW_INSB_IJNSB_IJNSC_ILi8EEES1C_EEENSB_IJSI_SE_EEENSB_IJSE_NSC_ILi9EEEEEEEEENSB_IJNSB_IJSI_NSC_ILi512EEEEEENSB_IJSE_SY_EEENSB_IJSY_NSC_ILi4096EEEEEEEEEEEEEvEENS15_INSA_23SM90_TMA_LOAD_MULTICASTENS17_IS19_S1B_NSW_INSB_IJNSB_IJS1C_NSC_ILi16EEEEEES1E_S1G_EEENSB_IJS1J_S1K_NSB_IJSY_NSC_ILi8192EEEEEEEEEEEEEvEEEENS_8epilogue10collective6detail29Sm90TmaWarpSpecializedAdapterINS23_15DefaultEpilogueISM_NSB_IJNSB_IJlllEEESE_SY_EEES28_NS22_6thread17LinearCombinationISM_Li1EffLNS29_9ScaleType4KindE0ELNS_15FloatRoundStyleE2ESM_EENS_4gemm15EpilogueDefaultEEEEEvvEEEEvNT_6ParamsE,(.L_x_169 - _ZN7cutlass13device_kernelINS_4conv6kernel13ConvUniversalINS1_16ConvProblemShapeILNS1_8OperatorE0ELi2EEENS1_10collective14CollectiveConvINS1_46MainloopSm90TmaGmmaWarpSpecializedImplicitGemmILS5_0ELi9ELi2EN4cute5tupleIJNSA_1CILi2EEENSC_ILi1EEESE_EEENS1_36KernelImplicitTmaWarpSpecializedSm90ELi1EEENSB_IJNSC_ILi64EEENSC_ILi128EEENSB_IJSI_EEEEEENS_6half_tESM_NSA_8TiledMMAINSA_8MMA_AtomIJNSA_4SM904GMMA26MMA_64x128x16_F32F16F16_SSILNSQ_5MajorE0ELSS_0ELNSQ_7ScaleInE1ELST_1EEEEEENSA_6LayoutINSB_IJSE_SE_SE_EEENSB_IJNSC_ILi0EEESY_SY_EEEEENSB_IJNSA_10UnderscoreES11_S11_EEEEENS7_6detail26Sm90ImplicitGemmTileTraitsINSA_20SM90_TMA_LOAD_IM2COLENSA_14ComposedLayoutINSA_7SwizzleILi3ELi4ELi3EEENSA_18smem_ptr_flag_bitsILi16EEENSW_INSB_IJNSB_IJNSC_ILi8EEES1C_EEENSB_IJSI_SE_EEENSB_IJSE_NSC_ILi9EEEEEEEEENSB_IJNSB_IJSI_NSC_ILi512EEEEEENSB_IJSE_SY_EEENSB_IJSY_NSC_ILi4096EEEEEEEEEEEEEvEENS15_INSA_23SM90_TMA_LOAD_MULTICASTENS17_IS19_S1B_NSW_INSB_IJNSB_IJS1C_NSC_ILi16EEEEEES1E_S1G_EEENSB_IJS1J_S1K_NSB_IJSY_NSC_ILi8192EEEEEEEEEEEEEvEEEENS_8epilogue10collective6detail29Sm90TmaWarpSpecializedAdapterINS23_15DefaultEpilogueISM_NSB_IJNSB_IJlllEEESE_SY_EEES28_NS22_6thread17LinearCombinationISM_Li1EffLNS29_9ScaleType4KindE0ELNS_15FloatRoundStyleE2ESM_EENS_4gemm15EpilogueDefaultEEEEEvvEEEEvNT_6ParamsE)
        .other          _ZN7cutlass13device_kernelINS_4conv6kernel13ConvUniversalINS1_16ConvProblemShapeILNS1_8OperatorE0ELi2EEENS1_10collective14CollectiveConvINS1_46MainloopSm90TmaGmmaWarpSpecializedImplicitGemmILS5_0ELi9ELi2EN4cute5tupleIJNSA_1CILi2EEENSC_ILi1EEESE_EEENS1_36KernelImplicitTmaWarpSpecializedSm90ELi1EEENSB_IJNSC_ILi64EEENSC_ILi128EEENSB_IJSI_EEEEEENS_6half_tESM_NSA_8TiledMMAINSA_8MMA_AtomIJNSA_4SM904GMMA26MMA_64x128x16_F32F16F16_SSILNSQ_5MajorE0ELSS_0ELNSQ_7ScaleInE1ELST_1EEEEEENSA_6LayoutINSB_IJSE_SE_SE_EEENSB_IJNSC_ILi0EEESY_SY_EEEEENSB_IJNSA_10UnderscoreES11_S11_EEEEENS7_6detail26Sm90ImplicitGemmTileTraitsINSA_20SM90_TMA_LOAD_IM2COLENSA_14ComposedLayoutINSA_7SwizzleILi3ELi4ELi3EEENSA_18smem_ptr_flag_bitsILi16EEENSW_INSB_IJNSB_IJNSC_ILi8EEES1C_EEENSB_IJSI_SE_EEENSB_IJSE_NSC_ILi9EEEEEEEEENSB_IJNSB_IJSI_NSC_ILi512EEEEEENSB_IJSE_SY_EEENSB_IJSY_NSC_ILi4096EEEEEEEEEEEEEvEENS15_INSA_23SM90_TMA_LOAD_MULTICASTENS17_IS19_S1B_NSW_INSB_IJNSB_IJS1C_NSC_ILi16EEEEEES1E_S1G_EEENSB_IJS1J_S1K_NSB_IJSY_NSC_ILi8192EEEEEEEEEEEEEvEEEENS_8epilogue10collective6detail29Sm90TmaWarpSpecializedAdapterINS23_15DefaultEpilogueISM_NSB_IJNSB_IJlllEEESE_SY_EEES28_NS22_6thread17LinearCombinationISM_Li1EffLNS29_9ScaleType4KindE0ELNS_15FloatRoundStyleE2ESM_EENS_4gemm15EpilogueDefaultEEEEEvvEEEEvNT_6ParamsE,@"STO_CUDA_ENTRY STV_DEFAULT"
_ZN7cutlass13device_kernelINS_4conv6kernel13ConvUniversalINS1_16ConvProblemShapeILNS1_8OperatorE0ELi2EEENS1_10collective14CollectiveConvINS1_46MainloopSm90TmaGmmaWarpSpecializedImplicitGemmILS5_0ELi9ELi2EN4cute5tupleIJNSA_1CILi2EEENSC_ILi1EEESE_EEENS1_36KernelImplicitTmaWarpSpecializedSm90ELi1EEENSB_IJNSC_ILi64EEENSC_ILi128EEENSB_IJSI_EEEEEENS_6half_tESM_NSA_8TiledMMAINSA_8MMA_AtomIJNSA_4SM904GMMA26MMA_64x128x16_F32F16F16_SSILNSQ_5MajorE0ELSS_0ELNSQ_7ScaleInE1ELST_1EEEEEENSA_6LayoutINSB_IJSE_SE_SE_EEENSB_IJNSC_ILi0EEESY_SY_EEEEENSB_IJNSA_10UnderscoreES11_S11_EEEEENS7_6detail26Sm90ImplicitGemmTileTraitsINSA_20SM90_TMA_LOAD_IM2COLENSA_14ComposedLayoutINSA_7SwizzleILi3ELi4ELi3EEENSA_18smem_ptr_flag_bitsILi16EEENSW_INSB_IJNSB_IJNSC_ILi8EEES1C_EEENSB_IJSI_SE_EEENSB_IJSE_NSC_ILi9EEEEEEEEENSB_IJNSB_IJSI_NSC_ILi512EEEEEENSB_IJSE_SY_EEENSB_IJSY_NSC_ILi4096EEEEEEEEEEEEEvEENS15_INSA_23SM90_TMA_LOAD_MULTICASTENS17_IS19_S1B_NSW_INSB_IJNSB_IJS1C_NSC_ILi16EEEEEES1E_S1G_EEENSB_IJS1J_S1K_NSB_IJSY_NSC_ILi8192EEEEEEEEEEEEEvEEEENS_8epilogue10collective6detail29Sm90TmaWarpSpecializedAdapterINS23_15DefaultEpilogueISM_NSB_IJNSB_IJlllEEESE_SY_EEES28_NS22_6thread17LinearCombinationISM_Li1EffLNS29_9ScaleType4KindE0ELNS_15FloatRoundStyleE2ESM_EENS_4gemm15EpilogueDefaultEEEEEvvEEEEvNT_6ParamsE:
[----:B------:R-:W-:Y:S01]  /*0000*/  LDC R1, c[0x0][0x28] ;  /* 0x00000a00ff017b82 */ /* 0x000fe20000000800 */
[----:B------:R-:W0:Y:S01]  /*0010*/  S2R R10, SR_TID.X ;  /* 0x00000000000a7919 */ /* 0x000e220000002100 */
[----:B------:R-:W-:Y:S01]  /*0020*/  ELECT P0, URZ, PT ;  /* 0x00000000003f782f */ /* 0x000fe20003800000 */
[----:B------:R-:W-:Y:S01]  /*0030*/  BSSY B0, `(.L_x_0) ;  /* 0x0000010000007945 */ /* 0x000fe20003800000 */
[----:B------:R-:W1:Y:S01]  /*0040*/  S2R R11, SR_CTAID.X ;  /* 0x00000000000b7919 */ /* 0x000e620000002500 */
[--C-:B0-----:R-:W-:Y:S02]  /*0050*/  SHF.R.U32.HI R0, RZ, 0x5, R10.reuse ;  /* 0x00000005ff007819 */ /* 0x101fe4000001160a */
[----:B------:R-:W-:-:S03]  /*0060*/  SHF.R.U32.HI R3, RZ, 0x7, R10 ;  /* 0x00000007ff037819 */ /* 0x000fc6000001160a */
[----:B------:R-:W0:Y:S04]  /*0070*/  SHFL.IDX PT, R2, R0, RZ, 0x1f ;  /* 0x00001fff00027589 */ /* 0x000e2800000e0000 */
[----:B------:R2:W3:Y:S01]  /*0080*/  SHFL.IDX PT, R9, R3, RZ, 0x1f ;  /* 0x00001fff03097589 */ /* 0x0004e200000e0000 */
[----:B0-----:R-:W-:-:S13]  /*0090*/  ISETP.NE.OR P0, PT, R2, RZ, !P0 ;  /* 0x000000ff0200720c */ /* 0x001fda0004705670 */
[----:B-123--:R-:W-:Y:S05]  /*00a0*/  @P0 BRA `(.L_x_1) ;  /* 0x0000000000200947 */ /* 0x00efea0003800000 */
[----:B------:R-:W-:Y:S02]  /*00b0*/  ULDC.64 UR4, c[0x0][0x198] ;  /* 0x0000660000047ab9 */ /* 0x000fe40000000a00 */
[----:B------:R-:W-:Y:S02]  /*00c0*/  UIADD3 UR6, UP0, UR4, 0xf0, URZ ;  /* 0x000000f004067890 */ /* 0x000fe4000ff1e03f */
[----:B------:R-:W-:Y:S02]  /*00d0*/  UIADD3 UR4, UP1, UR4, 0x1f0, URZ ;  /* 0x000001f004047890 */ /* 0x000fe4000ff3e03f */
[----:B------:R-:W-:Y:S02]  /*00e0*/  UIADD3.X UR7, URZ, UR5, URZ, UP0, !UPT ;  /* 0x000000053f077290 */ /* 0x000fe400087fe43f */
[----:B------:R-:W-:-:S07]  /*00f0*/  UIADD3.X UR5, URZ, UR5, URZ, UP1, !UPT ;  /* 0x000000053f057290 */ /* 0x000fce0008ffe43f */
[----:B------:R0:W-:Y:S02]  /*0100*/  UTMACCTL.PF [UR6] ;  /* 0x00000000060079b9 */ /* 0x0001e40008040000 */
[----:B------:R0:W-:Y:S02]  /*0110*/  UTMACCTL.PF [UR4] ;  /* 0x00000000040079b9 */ /* 0x0001e40008040000 */
[----:B0-----:R-:W-:Y:S01]  /*0120*/  NOP ;  /* 0x0000000000007918 */ /* 0x001fe20000000000 */
.L_x_1:
[----:B------:R-:W-:Y:S05]  /*0130*/  BSYNC B0 ;  /* 0x0000000000007941 */ /* 0x000fea0003800000 */
.L_x_0:
[----:B------:R-:W0:Y:S01]  /*0140*/  SHFL.IDX PT, R0, R0, RZ, 0x1f ;  /* 0x00001fff00007589 */ /* 0x000e2200000e0000 */
[----:B------:R-:W-:Y:S02]  /*0150*/  SHF.R.S32.HI R3, RZ, 0x1f, R10 ;  /* 0x0000001fff037819 */ /* 0x000fe4000001140a */
[----:B------:R-:W-:Y:S01]  /*0160*/  I2FP.F32.U32 R6, R11 ;  /* 0x0000000b00067245 */ /* 0x000fe20000201000 */
[----:B------:R-:W1:Y:S01]  /*0170*/  S2R R13, SR_CTAID.Y ;  /* 0x00000000000d7919 */ /* 0x000e620000002600 */
[----:B------:R-:W-:-:S04]  /*0180*/  LEA.HI R3, R3, R10, RZ, 0x7 ;  /* 0x0000000a03037211 */ /* 0x000fc800078f38ff */
[----:B------:R-:W-:-:S05]  /*0190*/  LOP3.LUT R3, R3, 0xffffff80, RZ, 0xc0, !PT ;  /* 0xffffff8003037812 */ /* 0x000fca00078ec0ff */
[----:B------:R-:W-:-:S05]  /*01a0*/  IMAD.IADD R12, R10, 0x1, -R3 ;  /* 0x000000010a0c7824 */ /* 0x000fca00078e0a03 */
[----:B------:R-:W-:-:S04]  /*01b0*/  SHF.R.S32.HI R3, RZ, 0x1f, R12 ;  /* 0x0000001fff037819 */ /* 0x000fc8000001140c */
[----:B------:R-:W-:Y:S02]  /*01c0*/  LEA.HI R3, R3, R12, RZ, 0x3 ;  /* 0x0000000c03037211 */ /* 0x000fe400078f18ff */
[----:B0-----:R-:W-:Y:S02]  /*01d0*/  ISETP.NE.AND P0, PT, R0, RZ, PT ;  /* 0x000000ff0000720c */ /* 0x001fe40003f05270 */
[--C-:B------:R-:W-:Y:S02]  /*01e0*/  SHF.R.S32.HI R4, RZ, 0x3, R3.reuse ;  /* 0x00000003ff047819 */ /* 0x100fe40000011403 */
[----:B------:R-:W-:Y:S02]  /*01f0*/  SHF.R.S32.HI R3, RZ, 0x1f, R3 ;  /* 0x0000001fff037819 */ /* 0x000fe40000011403 */
[----:B------:R-:W-:-:S07]  /*0200*/  SHF.R.S32.HI R5, RZ, 0x1f, R0 ;  /* 0x0000001fff057819 */ /* 0x000fce0000011400 */
[----:B-1----:R-:W-:Y:S05]  /*0210*/  @P0 BRA `(.L_x_2) ;  /* 0x00000000008c0947 */ /* 0x002fea0003800000 */
[----:B------:R-:W-:Y:S01]  /*0220*/  ELECT P0, URZ, PT ;  /* 0x00000000003f782f */ /* 0x000fe20003800000 */
[----:B------:R-:W-:-:S12]  /*0230*/  BSSY B0, `(.L_x_2) ;  /* 0x0000021000007945 */ /* 0x000fd80003800000 */
[----:B------:R-:W-:Y:S05]  /*0240*/  @!P0 BRA `(.L_x_3) ;  /* 0x00000000007c8947 */ /* 0x000fea0003800000 */
[----:B------:R-:W0:Y:S01]  /*0250*/  S2UR UR8, SR_CgaCtaId ;  /* 0x00000000000879c3 */ /* 0x000e220000008800 */
[----:B------:R-:W-:Y:S01]  /*0260*/  UMOV UR4, 0x400 ;  /* 0x0000040000047882 */ /* 0x000fe20000000000 */
[----:B------:R-:W-:Y:S01]  /*0270*/  UMOV UR5, 0x1 ;  /* 0x0000000100057882 */ /* 0x000fe20000000000 */
[----:B------:R-:W-:Y:S02]  /*0280*/  UMOV UR6, 0x2 ;  /* 0x0000000200067882 */ /* 0x000fe40000000000 */
[----:B------:R-:W-:-:S04]  /*0290*/  UIADD3 UR6, -UR6, 0x100000, URZ ;  /* 0x0010000006067890 */ /* 0x000fc8000fffe13f */
[----:B------:R-:W-:Y:S02]  /*02a0*/  USHF.L.U32 UR7, UR6, 0xb, URZ ;  /* 0x0000000b06077899 */ /* 0x000fe4000800063f */
[----:B------:R-:W-:Y:S02]  /*02b0*/  USHF.L.U32 UR6, UR6, 0x1, URZ ;  /* 0x0000000106067899 */ /* 0x000fe4000800063f */
[----:B0-----:R-:W-:Y:S02]  /*02c0*/  ULEA UR8, UR8, UR4, 0x18 ;  /* 0x0000000408087291 */ /* 0x001fe4000f8ec03f */
[----:B------:R-:W-:-:S04]  /*02d0*/  UIADD3 UR4, -UR5, 0x100000, URZ ;  /* 0x0010000005047890 */ /* 0x000fc8000fffe13f */
[----:B------:R-:W-:Y:S02]  /*02e0*/  USHF.L.U32 UR5, UR4, 0xb, URZ ;  /* 0x0000000b04057899 */ /* 0x000fe4000800063f */
[----:B------:R-:W-:Y:S01]  /*02f0*/  USHF.L.U32 UR4, UR4, 0x1, URZ ;  /* 0x0000000104047899 */ /* 0x000fe2000800063f */
[----:B------:R-:W0:Y:S11]  /*0300*/  FENCE.VIEW.ASYNC.S ;  /* 0x00000000000073c6 */ /* 0x000e360000000000 */
[----:B0-----:R0:W1:Y:S01]  /*0310*/  SYNCS.EXCH.64 URZ, [UR8+0x36000], UR4 ;  /* 0x03600004083f75b2 */ /* 0x0010620008000100 */
[----:B------:R0:W2:Y:S01]  /*0320*/  SYNCS.EXCH.64 URZ, [UR8+0x36048], UR6 ;  /* 0x03604806083f75b2 */ /* 0x0000a20008000100 */
[----:B------:R0:W3:Y:S01]  /*0330*/  SYNCS.EXCH.64 URZ, [UR8+0x36008], UR4 ;  /* 0x03600804083f75b2 */ /* 0x0000e20008000100 */
[----:B------:R0:W4:Y:S01]  /*0340*/  SYNCS.EXCH.64 URZ, [UR8+0x36050], UR6 ;  /* 0x03605006083f75b2 */ /* 0x0001220008000100 */
[----:B------:R0:W0:Y:S01]  /*0350*/  SYNCS.EXCH.64 URZ, [UR8+0x36010], UR4 ;  /* 0x03601004083f75b2 */ /* 0x0000220008000100 */
        /* <DEDUP_REMOVED lines=13> */
[----:B------:R-:W-:Y:S01]  /*0430*/  NOP ;  /* 0x0000000000007918 */ /* 0x000fe20000000000 */
.L_x_3:
[----:B0-----:R-:W-:Y:S05]  /*0440*/  BSYNC B0 ;  /* 0x0000000000007941 */ /* 0x001fea0003800000 */
.L_x_2:
[----:B------:R-:W-:Y:S01]  /*0450*/  ULDC UR4, c[0x0][0x150] ;  /* 0x0000540000047ab9 */ /* 0x000fe20000000800 */
[----:B------:R-:W-:Y:S01]  /*0460*/  LEA.HI R3, R3, R4, RZ, 0x2 ;  /* 0x0000000403037211 */ /* 0x000fe200078f10ff */
[----:B------:R-:W-:Y:S01]  /*0470*/  FMUL R6, R6, UR4 ;  /* 0x0000000406067c20 */ /* 0x000fe20008400000 */
[----:B------:R-:W-:Y:S01]  /*0480*/  LEA.HI R5, R5, R0, RZ, 0x2 ;  /* 0x0000000005057211 */ /* 0x000fe200078f10ff */
[----:B------:R-:W-:Y:S01]  /*0490*/  ULDC UR4, c[0x0][0x154] ;  /* 0x0000550000047ab9 */ /* 0x000fe20000000800 */
[----:B------:R-:W-:Y:S01]  /*04a0*/  LOP3.LUT R3, R3, 0xfffffffc, RZ, 0xc0, !PT ;  /* 0xfffffffc03037812 */ /* 0x000fe200078ec0ff */
[----:B------:R-:W0:Y:S01]  /*04b0*/  LDC R14, c[0x0][0x140] ;  /* 0x00005000ff0e7b82 */ /* 0x000e220000000800 */
[----:B------:R-:W-:Y:S01]  /*04c0*/  LOP3.LUT R5, R5, 0x3ffffffc, RZ, 0xc0, !PT ;  /* 0x3ffffffc05057812 */ /* 0x000fe200078ec0ff */
[----:B------:R-:W5:Y:S01]  /*04d0*/  F2I.U32.TRUNC.NTZ R6, R6 ;  /* 0x0000000600067305 */ /* 0x000f62000020f000 */
[----:B------:R-:W-:Y:S01]  /*04e0*/  LOP3.LUT P0, RZ, R12, 0x7, RZ, 0xc0, !PT ;  /* 0x000000070cff7812 */ /* 0x000fe2000780c0ff */
[----:B------:R-:W-:Y:S01]  /*04f0*/  IMAD.IADD R3, R4, 0x1, -R3 ;  /* 0x0000000104037824 */ /* 0x000fe200078e0a03 */
[----:B------:R-:W-:Y:S01]  /*0500*/  ISETP.NE.AND P3, PT, R9, 0x1, PT ;  /* 0x000000010900780c */ /* 0x000fe20003f65270 */
[----:B------:R-:W-:Y:S01]  /*0510*/  IMAD.IADD R0, R0, 0x1, -R5 ;  /* 0x0000000100007824 */ /* 0x000fe200078e0a05 */
[----:B------:R-:W-:Y:S01]  /*0520*/  I2FP.F32.U32 R5, R13 ;  /* 0x0000000d00057245 */ /* 0x000fe20000201000 */
[----:B------:R-:W-:Y:S01]  /*0530*/  NOP ;  /* 0x0000000000007918 */ /* 0x000fe20000000000 */
[----:B------:R-:W-:Y:S01]  /*0540*/  NOP ;  /* 0x0000000000007918 */ /* 0x000fe20000000000 */
[----:B------:R-:W-:-:S02]  /*0550*/  IMAD R4, R0, 0x4, R3 ;  /* 0x0000000400047824 */ /* 0x000fc400078e0203 */
[----:B------:R-:W-:Y:S01]  /*0560*/  FMUL R7, R5, UR4 ;  /* 0x0000000405077c20 */ /* 0x000fe20008400000 */
[----:B------:R-:W-:Y:S01]  /*0570*/  ULDC UR4, c[0x0][0x144] ;  /* 0x0000510000047ab9 */ /* 0x000fe20000000800 */
[C---:B------:R-:W-:Y:S01]  /*0580*/  IMAD.SHL.U32 R5, R4.reuse, 0x4, RZ ;  /* 0x0000000404057824 */ /* 0x040fe200078e00ff */
[----:B------:R-:W-:Y:S01]  /*0590*/  LEA.HI R0, R4, R4, RZ, 0x1 ;  /* 0x0000000404007211 */ /* 0x000fe200078f08ff */
[----:B-----5:R-:W-:Y:S02]  /*05a0*/  IMAD.MOV R8, RZ, RZ, -R6 ;  /* 0x000000ffff087224 */ /* 0x020fe400078e0a06 */
[----:B------:R-:W5:Y:S01]  /*05b0*/  F2I.U32.TRUNC.NTZ R7, R7 ;  /* 0x0000000700077305 */ /* 0x000f62000020f000 */
[----:B------:R-:W-:Y:S01]  /*05c0*/  LOP3.LUT R3, R0, 0xfffffffe, RZ, 0xc0, !PT ;  /* 0xfffffffe00037812 */ /* 0x000fe200078ec0ff */
[----:B------:R-:W-:Y:S01]  /*05d0*/  IMAD R0, R8, UR4, R11 ;  /* 0x0000000408007c24 */ /* 0x000fe2000f8e020b */
[----:B------:R-:W-:-:S03]  /*05e0*/  ULDC UR4, c[0x0][0x148] ;  /* 0x0000520000047ab9 */ /* 0x000fc60000000800 */
[----:B------:R-:W-:Y:S01]  /*05f0*/  IMAD.IADD R3, R4, 0x1, -R3 ;  /* 0x0000000104037824 */ /* 0x000fe200078e0a03 */
[----:B0-----:R-:W-:-:S04]  /*0600*/  ISETP.EQ.U32.AND P1, PT, R14, 0x1, PT ;  /* 0x000000010e00780c */ /* 0x001fc80003f22070 */
[----:B------:R-:W-:Y:S02]  /*0610*/  ISETP.NE.AND P4, PT, R3, R0, PT ;  /* 0x000000000300720c */ /* 0x000fe40003f85270 */
[----:B------:R-:W-:-:S04]  /*0620*/  SHF.R.S32.HI R3, RZ, 0x1f, R2 ;  /* 0x0000001fff037819 */ /* 0x000fc80000011402 */
[----:B------:R-:W-:Y:S02]  /*0630*/  LEA.HI R0, R3, R2, RZ, 0x2 ;  /* 0x0000000203007211 */ /* 0x000fe400078f10ff */
[----:B------:R-:W-:Y:S01]  /*0640*/  LOP3.LUT R3, R4, 0xc, R5, 0x78, !PT ;  /* 0x0000000c04037812 */ /* 0x000fe200078e7805 */
[----:B-----5:R-:W-:Y:S01]  /*0650*/  IMAD.MOV R4, RZ, RZ, -R7 ;  /* 0x000000ffff047224 */ /* 0x020fe200078e0a07 */
[----:B------:R-:W-:Y:S02]  /*0660*/  LOP3.LUT R5, R0, 0xfffffffc, RZ, 0xc0, !PT ;  /* 0xfffffffc00057812 */ /* 0x000fe400078ec0ff */
[C---:B------:R-:W-:Y:S01]  /*0670*/  ISETP.LT.U32.AND P0, PT, R3.reuse, 0x2, !P0 ;  /* 0x000000020300780c */ /* 0x040fe20004701070 */
[----:B------:R-:W-:Y:S01]  /*0680*/  IMAD R7, R4, UR4, R13 ;  /* 0x0000000404077c24 */ /* 0x000fe2000f8e020d */
[----:B------:R-:W-:Y:S01]  /*0690*/  @P4 LEA.HI R0, R3, R3, RZ, 0x1 ;  /* 0x0000000303004211 */ /* 0x000fe200078f08ff */
[----:B------:R-:W-:Y:S02]  /*06a0*/  IMAD.IADD R8, R2, 0x1, -R5 ;  /* 0x0000000102087824 */ /* 0x000fe400078e0a05 */
[----:B------:R-:W-:Y:S01]  /*06b0*/  IMAD.MOV.U32 R5, RZ, RZ, 0x1 ;  /* 0x00000001ff057424 */ /* 0x000fe200078e00ff */
[----:B------:R-:W-:-:S02]  /*06c0*/  @P4 SHF.R.S32.HI R0, RZ, 0x1, R0 ;  /* 0x00000001ff004819 */ /* 0x000fc40000011400 */
[----:B------:R-:W-:Y:S02]  /*06d0*/  LOP3.LUT P2, RZ, R9, R8, RZ, 0xfc, !PT ;  /* 0x0000000809ff7212 */ /* 0x000fe4000784fcff */
[----:B------:R-:W-:Y:S02]  /*06e0*/  @P4 ISETP.NE.AND P5, PT, R0, R7, PT ;  /* 0x000000070000420c */ /* 0x000fe40003fa5270 */
[----:B------:R-:W-:Y:S02]  /*06f0*/  SEL R4, RZ, 0x1, P2 ;  /* 0x00000001ff047807 */ /* 0x000fe40001000000 */
[----:B------:R-:W-:Y:S02]  /*0700*/  SEL R0, RZ, 0x1, !P0 ;  /* 0x00000001ff007807 */ /* 0x000fe40004000000 */
[----:B------:R-:W-:Y:S02]  /*0710*/  @P4 SEL R5, RZ, 0x1, P5 ;  /* 0x00000001ff054807 */ /* 0x000fe40002800000 */
[----:B------:R-:W-:-:S02]  /*0720*/  SEL R4, R4, 0x2, P3 ;  /* 0x0000000204047807 */ /* 0x000fc40001800000 */
[----:B------:R-:W-:Y:S01]  /*0730*/  LOP3.LUT R5, R5, R0, RZ, 0xc0, !PT ;  /* 0x0000000005057212 */ /* 0x000fe200078ec0ff */
[----:B------:R-:W-:Y:S06]  /*0740*/  @!P1 BRA `(.L_x_4) ;  /* 0x0000000000089947 */ /* 0x000fec0003800000 */
[----:B-1234-:R-:W-:Y:S01]  /*0750*/  UCGABAR_ARV ;  /* 0x00000000000079c7 */ /* 0x01efe20008000000 */
[----:B------:R-:W-:Y:S05]  /*0760*/  BRA `(.L_x_5) ;  /* 0x0000000000047947 */ /* 0x000fea0003800000 */
.L_x_4:
[----:B-1234-:R-:W-:Y:S01]  /*0770*/  NOP ;  /* 0x0000000000007918 */ /* 0x01efe20000000000 */
.L_x_5:
[----:B------:R-:W-:Y:S01]  /*0780*/  ULDC.64 UR4, c[0x0][0x598] ;  /* 0x0001660000047ab9 */ /* 0x000fe20000000a00 */
[----:B------:R-:W-:Y:S01]  /*0790*/  ULDC.64 UR12, c[0x0][0x208] ;  /* 0x00008200000c7ab9 */ /* 0x000fe20000000a00 */
[----:B------:R-:W-:-:S04]  /*07a0*/  ISETP.NE.U32.AND P0, PT, RZ, UR4, PT ;  /* 0x00000004ff007c0c */ /* 0x000fc8000bf05070 */
[----:B------:R-:W-:-:S13]  /*07b0*/  ISETP.NE.AND.EX P0, PT, RZ, UR5, PT, P0 ;  /* 0x00000005ff007c0c */ /* 0x000fda000bf05300 */
[----:B------:R-:W-:Y:S05]  /*07c0*/  @!P0 BRA `(.L_x_6) ;  /* 0x00000000001c8947 */ /* 0x000fea0003800000 */
[----:B------:R-:W0:Y:S02]  /*07d0*/  LDC.64 R6, c[0x0][0x598] ;  /* 0x00016600ff067b82 */ /* 0x000e240000000a00 */
[----:B0-----:R-:W2:Y:S02]  /*07e0*/  LDG.E.64 R6, desc[UR12][R6.64] ;  /* 0x0000000c06067981 */ /* 0x001ea4000c1e1b00 */
[----:B--2---:R-:W-:-:S04]  /*07f0*/  ISETP.NE.U32.AND P0, PT, R6, RZ, PT ;  /* 0x000000ff0600720c */ /* 0x004fc80003f05070 */
[----:B------:R-:W-:-:S13]  /*0800*/  ISETP.NE.AND.EX P0, PT, R7, RZ, PT, P0 ;  /* 0x000000ff0700720c */ /* 0x000fda0003f05300 */
[----:B------:R-:W-:Y:S05]  /*0810*/  @!P0 BRA `(.L_x_6) ;  /* 0x0000000000088947 */ /* 0x000fea0003800000 */
[----:B------:R0:W5:Y:S01]  /*0820*/  LD.E R0, desc[UR12][R6.64] ;  /* 0x0000000c06007980 */ /* 0x000162000c101900 */
[----:B------:R-:W-:Y:S05]  /*0830*/  BRA `(.L_x_7) ;  /* 0x0000000000207947 */ /* 0x000fea0003800000 */
.L_x_6:
[----:B------:R-:W-:Y:S02]  /*0840*/  ULDC.64 UR4, c[0x0][0x588] ;  /* 0x0001620000047ab9 */ /* 0x000fe40000000a00 */
[----:B------:R-:W-:-:S04]  /*0850*/  ISETP.NE.U32.AND P0, PT, RZ, UR4, PT ;  /* 0x00000004ff007c0c */ /* 0x000fc8000bf05070 */
[----:B------:R-:W-:-:S13]  /*0860*/  ISETP.NE.AND.EX P0, PT, RZ, UR5, PT, P0 ;  /* 0x00000005ff007c0c */ /* 0x000fda000bf05300 */
[----:B------:R-:W-:Y:S05]  /*0870*/  @!P0 BRA `(.L_x_8) ;  /* 0x00000000000c8947 */ /* 0x000fea0003800000 */
[----:B------:R-:W0:Y:S02]  /*0880*/  LDC.64 R6, c[0x0][0x588] ;  /* 0x00016200ff067b82 */ /* 0x000e240000000a00 */
[----:B0-----:R1:W5:Y:S01]  /*0890*/  LDG.E R0, desc[UR12][R6.64] ;  /* 0x0000000c06007981 */ /* 0x001362000c1e1900 */
[----:B------:R-:W-:Y:S05]  /*08a0*/  BRA `(.L_x_7) ;  /* 0x0000000000047947 */ /* 0x000fea0003800000 */
.L_x_8:
[----:B------:R-:W2:Y:S02]  /*08b0*/  LDC R0, c[0x0][0x580] ;  /* 0x00016000ff007b82 */ /* 0x000ea40000000800 */
.L_x_7:
[----:B------:R-:W-:Y:S02]  /*08c0*/  ULDC.64 UR4, c[0x0][0x5a0] ;  /* 0x0001680000047ab9 */ /* 0x000fe40000000a00 */
[----:B------:R-:W-:-:S04]  /*08d0*/  ISETP.NE.U32.AND P0, PT, RZ, UR4, PT ;  /* 0x00000004ff007c0c */ /* 0x000fc8000bf05070 */
[----:B------:R-:W-:-:S13]  /*08e0*/  ISETP.NE.AND.EX P0, PT, RZ, UR5, PT, P0 ;  /* 0x00000005ff007c0c */ /* 0x000fda000bf05300 */
[----:B------:R-:W-:Y:S05]  /*08f0*/  @!P0 BRA `(.L_x_9) ;  /* 0x00000000001c8947 */ /* 0x000fea0003800000 */
[----:B01----:R-:W0:Y:S02]  /*0900*/  LDC.64 R6, c[0x0][0x5a0] ;  /* 0x00016800ff067b82 */ /* 0x003e240000000a00 */
[----:B0-----:R-:W3:Y:S02]  /*0910*/  LDG.E.64 R6, desc[UR12][R6.64] ;  /* 0x0000000c06067981 */ /* 0x001ee4000c1e1b00 */
[----:B---3--:R-:W-:-:S04]  /*0920*/  ISETP.NE.U32.AND P0, PT, R6, RZ, PT ;  /* 0x000000ff0600720c */ /* 0x008fc80003f05070 */
[----:B------:R-:W-:-:S13]  /*0930*/  ISETP.NE.AND.EX P0, PT, R7, RZ, PT, P0 ;  /* 0x000000ff0700720c */ /* 0x000fda0003f05300 */
[----:B------:R-:W-:Y:S05]  /*0940*/  @!P0 BRA `(.L_x_9) ;  /* 0x0000000000088947 */ /* 0x000fea0003800000 */
[----:B------:R0:W5:Y:S01]  /*0950*/  LD.E R2, desc[UR12][R6.64] ;  /* 0x0000000c06027980 */ /* 0x000162000c101900 */
[----:B------:R-:W-:Y:S05]  /*0960*/  BRA `(.L_x_10) ;  /* 0x0000000000207947 */ /* 0x000fea0003800000 */
.L_x_9:
[----:B------:R-:W-:Y:S02]  /*0970*/  ULDC.64 UR4, c[0x0][0x590] ;  /* 0x0001640000047ab9 */ /* 0x000fe40000000a00 */
[----:B------:R-:W-:-:S04]  /*0980*/  ISETP.NE.U32.AND P0, PT, RZ, UR4, PT ;  /* 0x00000004ff007c0c */ /* 0x000fc8000bf05070 */
[----:B------:R-:W-:-:S13]  /*0990*/  ISETP.NE.AND.EX P0, PT, RZ, UR5, PT, P0 ;  /* 0x00000005ff007c0c */ /* 0x000fda000bf05300 */
[----:B------:R-:W-:Y:S05]  /*09a0*/  @!P0 BRA `(.L_x_11) ;  /* 0x00000000000c8947 */ /* 0x000fea0003800000 */
[----:B01----:R-:W0:Y:S02]  /*09b0*/  LDC.64 R6, c[0x0][0x590] ;  /* 0x00016400ff067b82 */ /* 0x003e240000000a00 */
[----:B0-----:R1:W5:Y:S01]  /*09c0*/  LDG.E R2, desc[UR12][R6.64] ;  /* 0x0000000c06027981 */ /* 0x001362000c1e1900 */
[----:B------:R-:W-:Y:S05]  /*09d0*/  BRA `(.L_x_10) ;  /* 0x0000000000047947 */ /* 0x000fea0003800000 */
.L_x_11:
[----:B------:R-:W3:Y:S02]  /*09e0*/  LDC R2, c[0x0][0x584] ;  /* 0x00016100ff027b82 */ /* 0x000ee40000000800 */
.L_x_10:
[----:B01----:R-:W0:Y:S08]  /*09f0*/  LDC R6, c[0x0][0x3c4] ;  /* 0x0000f100ff067b82 */ /* 0x003e300000000800 */
[----:B------:R-:W1:Y:S01]  /*0a00*/  LDC.64 R14, c[0x0][0x3c8] ;  /* 0x0000f200ff0e7b82 */ /* 0x000e620000000a00 */
[----:B0-----:R-:W-:-:S05]  /*0a10*/  VIADD R6, R6, 0x3f ;  /* 0x0000003f06067836 */ /* 0x001fca0000000000 */
[----:B------:R-:W-:-:S04]  /*0a20*/  SHF.R.S32.HI R7, RZ, 0x1f, R6 ;  /* 0x0000001fff077819 */ /* 0x000fc80000011406 */
[----:B------:R-:W-:-:S04]  /*0a30*/  LEA.HI R7, R7, R6, RZ, 0x6 ;  /* 0x0000000607077211 */ /* 0x000fc800078f30ff */
[----:B------:R-:W-:-:S05]  /*0a40*/  SHF.R.S32.HI R7, RZ, 0x6, R7 ;  /* 0x00000006ff077819 */ /* 0x000fca0000011407 */
[----:B-1----:R-:W-:-:S04]  /*0a50*/  IMAD R6, R7, R14, RZ ;  /* 0x0000000e07067224 */ /* 0x002fc800078e02ff */
[----:B------:R-:W-:Y:S01]  /*0a60*/  IMAD R6, R6, R15, RZ ;  /* 0x0000000f06067224 */ /* 0x000fe200078e02ff */
[----:B------:R-:W-:Y:S06]  /*0a70*/  @!P1 BRA `(.L_x_12) ;  /* 0x00000000000c9947 */ /* 0x000fec0003800000 */
[----:B------:R-:W-:Y:S01]  /*0a80*/  UCGABAR_WAIT ;  /* 0x0000000000007dc7 */ /* 0x000fe20008000000 */
[----:B------:R-:W-:Y:S01]  /*0a90*/  CCTL.IVALL ;  /* 0x00000000ff00798f */ /* 0x000fe20002000000 */
[----:B------:R-:W-:Y:S05]  /*0aa0*/  BRA `(.L_x_13) ;  /* 0x0000000000047947 */ /* 0x000fea0003800000 */
.L_x_12:
[----:B------:R-:W-:Y:S06]  /*0ab0*/  BAR.SYNC.DEFER_BLOCKING 0x0 ;  /* 0x0000000000007b1d */ /* 0x000fec0000010000 */
.L_x_13:
[----:B------:R-:W-:-:S13]  /*0ac0*/  ISETP.NE.AND P0, PT, R9, RZ, PT ;  /* 0x000000ff0900720c */ /* 0x000fda0003f05270 */
[----:B------:R-:W-:Y:S05]  /*0ad0*/  @!P0 BRA `(.L_x_14) ;  /* 0x0000005400188947 */ /* 0x000fea0003800000 */
[----:B------:R-:W-:-:S13]  /*0ae0*/  ISETP.NE.AND P0, PT, R9, 0x1, PT ;  /* 0x000000010900780c */ /* 0x000fda0003f05270 */
[----:B------:R-:W-:Y:S05]  /*0af0*/  @P0 EXIT ;  /* 0x000000000000094d */ /* 0x000fea0003800000 */
[----:B------:R-:W-:Y:S01]  /*0b00*/  ISETP.GE.AND P0, PT, R6, 0x1, PT ;  /* 0x000000010600780c */ /* 0x000fe20003f06270 */
[----:B------:R-:W-:Y:S01]  /*0b10*/  UMOV UR4, URZ ;  /* 0x0000003f00047c82 */ /* 0x000fe20008000000 */
[----:B------:R-:W-:Y:S02]  /*0b20*/  CS2R R86, SRZ ;  /* 0x0000000000567805 */ /* 0x000fe4000001ff00 */
[----:B------:R-:W-:Y:S02]  /*0b30*/  CS2R R24, SRZ ;  /* 0x0000000000187805 */ /* 0x000fe4000001ff00 */
[----:B------:R-:W-:Y:S02]  /*0b40*/  CS2R R26, SRZ ;  /* 0x00000000001a7805 */ /* 0x000fe4000001ff00 */
[----:B------:R-:W-:Y:S02]  /*0b50*/  CS2R R28, SRZ ;  /* 0x00000000001c7805 */ /* 0x000fe4000001ff00 */
[----:B------:R-:W-:-:S02]  /*0b60*/  CS2R R30, SRZ ;  /* 0x00000000001e7805 */ /* 0x000fc4000001ff00 */
[----:B------:R-:W-:Y:S02]  /*0b70*/  CS2R R32, SRZ ;  /* 0x0000000000207805 */ /* 0x000fe4000001ff00 */
        /* <DEDUP_REMOVED lines=25> */
[----:B------:R-:W-:Y:S01]  /*0d10*/  CS2R R84, SRZ ;  /* 0x0000000000547805 */ /* 0x000fe2000001ff00 */
[----:B------:R-:W-:Y:S06]  /*0d20*/  @!P0 BRA `(.L_x_15) ;  /* 0x0000000000a88947 */ /* 0x000fec0003800000 */
[----:B------:R-:W-:-:S04]  /*0d30*/  LOP3.LUT R7, R4, 0x1, RZ, 0xfc, !PT ;  /* 0x0000000104077812 */ /* 0x000fc800078efcff */
[----:B------:R-:W-:-:S13]  /*0d40*/  ISETP.NE.AND P0, PT, R7, 0x3, PT ;  /* 0x000000030700780c */ /* 0x000fda0003f05270 */
[----:B------:R-:W-:Y:S05]  /*0d50*/  @!P0 BRA `(.L_x_16) ;  /* 0x0000000000048947 */ /* 0x000fea0003800000 */
[----:B------:R-:W-:Y:S01]  /*0d60*/  BPT.TRAP 0x1 ;  /* 0x000000040000795c */ /* 0x000fe20000300000 */
.L_x_16:
[----:B------:R-:W0:Y:S01]  /*0d70*/  S2UR UR5, SR_CgaCtaId ;  /* 0x00000000000579c3 */ /* 0x000e220000008800 */
[----:B------:R-:W-:Y:S01]  /*0d80*/  SHF.L.U32 R7, RZ, 0x1f, RZ ;  /* 0x0000001fff077819 */ /* 0x000fe200000006ff */
[----:B------:R-:W-:Y:S02]  /*0d90*/  UMOV UR4, 0x400 ;  /* 0x0000040000047882 */ /* 0x000fe40000000000 */
[----:B0-----:R-:W-:-:S12]  /*0da0*/  ULEA UR4, UR5, UR4, 0x18 ;  /* 0x0000000405047291 */ /* 0x001fd8000f8ec03f */
.L_x_17:
[----:B0-----:R-:W-:-:S04]  /*0db0*/  IMAD.U32 R8, RZ, RZ, UR4 ;  /* 0x00000004ff087e24 */ /* 0x001fc8000f8e00ff */
[----:B------:R0:W1:Y:S03]  /*0dc0*/  SYNCS.PHASECHK.TRANS64.TRYWAIT P0, [R8+URZ+0x36000], R7 ;  /* 0x03600007080075a7 */ /* 0x000066000800017f */
[----:B-1----:R-:W-:Y:S05]  /*0dd0*/  @!P0 NANOSLEEP.SYNCS 0x989680 ;  /* 0x009896800000895d */ /* 0x002fea0003900000 */
[----:B------:R-:W1:Y:S02]  /*0de0*/  @!P0 SYNCS.PHASECHK.TRANS64 P0, [R8+URZ+0x36000], R7 ;  /* 0x03600007080085a7 */ /* 0x000e64000800007f */
[----:B-1----:R-:W-:Y:S05]  /*0df0*/  @!P0 BRA `(.L_x_17) ;  /* 0xfffffffc00ec8947 */ /* 0x002fea000383ffff */
[----:B------:R-:W-:Y:S01]  /*0e00*/  UIADD3 UR5, UR4, 0x12000, URZ ;  /* 0x0001200004057890 */ /* 0x000fe2000fffe03f */
[----:B------:R-:W-:Y:S01]  /*0e10*/  WARPGROUP.ARRIVE ;  /* 0x00000000000079c5 */ /* 0x000fe20000000000 */
[----:B------:R-:W-:Y:S02]  /*0e20*/  USHF.R.U32.HI UR4, URZ, 0x4, UR4 ;  /* 0x000000043f047899 */ /* 0x000fe40008011604 */
[----:B------:R-:W-:Y:S02]  /*0e30*/  USHF.R.U32.HI UR5, URZ, 0x4, UR5 ;  /* 0x000000043f057899 */ /* 0x000fe40008011605 */
[----:B------:R-:W-:Y:S02]  /*0e40*/  ULOP3.LUT UR4, UR4, 0x3fff, URZ, 0xc0, !UPT ;  /* 0x00003fff04047892 */ /* 0x000fe4000f8ec03f */
[----:B------:R-:W-:Y:S02]  /*0e50*/  ULOP3.LUT UR5, UR5, 0x3fff, URZ, 0xc0, !UPT ;  /* 0x00003fff05057892 */ /* 0x000fe4000f8ec03f */
[----:B------:R-:W-:-:S02]  /*0e60*/  ULOP3.LUT UR9, UR4, 0x10000, URZ, 0xfc, !UPT ;  /* 0x0001000004097892 */ /* 0x000fc4000f8efc3f */
[----:B------:R-:W-:Y:S01]  /*0e70*/  ULOP3.LUT UR8, UR5, 0x10000, URZ, 0xfc, !UPT ;  /* 0x0001000005087892 */ /* 0x000fe2000f8efc3f */
[----:B------:R-:W-:Y:S02]  /*0e80*/  UMOV UR7, 0x40000040 ;  /* 0x4000004000077882 */ /* 0x000fe40000000000 */
[----:B------:R-:W-:Y:S02]  /*0e90*/  UMOV UR5, 0x40000040 ;  /* 0x4000004000057882 */ /* 0x000fe40000000000 */
[----:B------:R-:W-:Y:S02]  /*0ea0*/  UMOV UR4, UR9 ;  /* 0x0000000900047c82 */ /* 0x000fe40008000000 */
[----:B------:R-:W-:Y:S02]  /*0eb0*/  UMOV UR6, UR8 ;  /* 0x0000000800067c82 */ /* 0x000fe40008000000 */
[----:B------:R-:W-:Y:S01]  /*0ec0*/  HGMMA.64x128x16.F32 R24, gdesc[UR4], RZ, !UPT ;  /* 0x01e00000041879f0 */ /* 0x000fe2000c7008ff */
[----:B------:R-:W-:-:S02]  /*0ed0*/  UIADD3 UR4, UR9, 0x2, URZ ;  /* 0x0000000209047890 */ /* 0x000fc4000fffe03f */
[----:B------:R-:W-:Y:S01]  /*0ee0*/  UIADD3 UR6, UR8, 0x2, URZ ;  /* 0x0000000208067890 */ /* 0x000fe2000fffe03f */
[----:B------:R-:W-:Y:S01]  /*0ef0*/  UMOV UR5, 0x40000040 ;  /* 0x4000004000057882 */ /* 0x000fe20000000000 */
[----:B------:R-:W-:-:S07]  /*0f00*/  UMOV UR7, 0x40000040 ;  /* 0x4000004000077882 */ /* 0x000fce0000000000 */
[----:B------:R-:W-:Y:S01]  /*0f10*/  HGMMA.64x128x16.F32 R24, gdesc[UR4], R24 ;  /* 0x01e00000041879f0 */ /* 0x000fe20008700818 */
[----:B------:R-:W-:Y:S02]  /*0f20*/  UIADD3 UR4, UR9, 0x4, URZ ;  /* 0x0000000409047890 */ /* 0x000fe4000fffe03f */
        /* <DEDUP_REMOVED lines=8> */
[----:B------:R-:W-:Y:S01]  /*0fb0*/  HGMMA.64x128x16.F32 R24, gdesc[UR4], R24, gsb0 ;  /* 0x01e00000041879f0 */ /* 0x000fe20008000818 */
[----:B------:R-:W-:-:S05]  /*0fc0*/  UMOV UR4, 0x1 ;  /* 0x0000000100047882 */ /* 0x000fca0000000000 */
.L_x_15:
[----:B0-----:R-:W-:-:S05]  /*0fd0*/  VIMNMX R7, R6, 0x1, PT ;  /* 0x0000000106077848 */ /* 0x001fca0003fe0100 */
[----:B------:R-:W-:-:S05]  /*0fe0*/  IMAD.IADD R7, R6, 0x1, -R7 ;  /* 0x0000000106077824 */ /* 0x000fca00078e0a07 */
[----:B------:R-:W-:-:S13]  /*0ff0*/  ISETP.GE.AND P0, PT, R7, 0x1, PT ;  /* 0x000000010700780c */ /* 0x000fda0003f06270 */
[----:B------:R-:W-:Y:S05]  /*1000*/  @!P0 BRA `(.L_x_18) ;  /* 0x00000004001c8947 */ /* 0x000fea0003800000 */
[----:B------:R-:W0:Y:S01]  /*1010*/  S2UR UR6, SR_CgaCtaId ;  /* 0x00000000000679c3 */ /* 0x000e220000008800 */
[----:B------:R-:W-:Y:S01]  /*1020*/  UMOV UR5, 0x400 ;  /* 0x0000040000057882 */ /* 0x000fe20000000000 */
[----:B------:R-:W-:Y:S01]  /*1030*/  LOP3.LUT R13, R4, 0x1, RZ, 0xfc, !PT ;  /* 0x00000001040d7812 */ /* 0x000fe200078efcff */
[----:B------:R-:W-:Y:S01]  /*1040*/  IMAD.MOV.U32 R12, RZ, RZ, RZ ;  /* 0x000000ffff0c7224 */ /* 0x000fe200078e00ff */
[----:B------:R-:W-:Y:S01]  /*1050*/  UISETP.NE.U32.AND UP0, UPT, UR4, URZ, UPT ;  /* 0x0000003f0400728c */ /* 0x000fe2000bf05070 */
[----:B------:R-:W-:Y:S02]  /*1060*/  IMAD.MOV.U32 R8, RZ, RZ, R7 ;  /* 0x000000ffff087224 */ /* 0x000fe400078e0007 */
[----:B------:R-:W-:Y:S01]  /*1070*/  IMAD.MOV.U32 R9, RZ, RZ, RZ ;  /* 0x000000ffff097224 */ /* 0x000fe200078e00ff */
[----:B0-----:R-:W-:-:S04]  /*1080*/  ULEA UR7, UR6, UR5, 0x18 ;  /* 0x0000000506077291 */ /* 0x001fc8000f8ec03f */
[----:B------:R-:W-:Y:S02]  /*1090*/  UIADD3 UR6, UR7, 0x12000, URZ ;  /* 0x0001200007067890 */ /* 0x000fe4000fffe03f */
[----:B------:R-:W-:Y:S02]  /*10a0*/  USHF.R.U32.HI UR5, URZ, 0x4, UR7 ;  /* 0x000000043f057899 */ /* 0x000fe40008011607 */
[----:B------:R-:W-:Y:S02]  /*10b0*/  USHF.R.U32.HI UR6, URZ, 0x4, UR6 ;  /* 0x000000043f067899 */ /* 0x000fe40008011606 */
[----:B------:R-:W-:Y:S02]  /*10c0*/  ULOP3.LUT UR5, UR5, 0x3fff, URZ, 0xc0, !UPT ;  /* 0x00003fff05057892 */ /* 0x000fe4000f8ec03f */
[----:B------:R-:W-:Y:S02]  /*10d0*/  ULOP3.LUT UR6, UR6, 0x3fff, URZ, 0xc0, !UPT ;  /* 0x00003fff06067892 */ /* 0x000fe4000f8ec03f */
[----:B------:R-:W-:-:S02]  /*10e0*/  ULOP3.LUT UR14, UR5, 0x10000, URZ, 0xfc, !UPT ;  /* 0x00010000050e7892 */ /* 0x000fc4000f8efc3f */
[----:B------:R-:W-:-:S12]  /*10f0*/  ULOP3.LUT UR15, UR6, 0x10000, URZ, 0xfc, !UPT ;  /* 0x00010000060f7892 */ /* 0x000fd8000f8efc3f */
.L_x_23:
[----:B------:R-:W-:-:S13]  /*1100*/  ISETP.NE.AND P1, PT, R13, 0x3, PT ;  /* 0x000000030d00780c */ /* 0x000fda0003f25270 */
[----:B------:R-:W-:Y:S05]  /*1110*/  @!P1 BRA `(.L_x_19) ;  /* 0x0000000000049947 */ /* 0x000fea0003800000 */
[----:B------:R-:W-:Y:S01]  /*1120*/  BPT.TRAP 0x1 ;  /* 0x000000040000795c */ /* 0x000fe20000300000 */
.L_x_19:
[----:B------:R-:W-:Y:S01]  /*1130*/  SHF.L.U32 R10, R12, 0x1f, RZ ;  /* 0x0000001f0c0a7819 */ /* 0x000fe200000006ff */
[----:B------:R-:W-:-:S12]  /*1140*/  ULEA UR5, UR4, UR7, 0x3 ;  /* 0x0000000704057291 */ /* 0x000fd8000f8e183f */
.L_x_20:
[----:B0-----:R-:W-:-:S04]  /*1150*/  IMAD.U32 R11, RZ, RZ, UR5 ;  /* 0x00000005ff0b7e24 */ /* 0x001fc8000f8e00ff */
[----:B------:R0:W1:Y:S03]  /*1160*/  SYNCS.PHASECHK.TRANS64.TRYWAIT P0, [R11+URZ+0x36000], R10 ;  /* 0x0360000a0b0075a7 */ /* 0x000066000800017f */
[----:B-1----:R-:W-:Y:S05]  /*1170*/  @!P0 NANOSLEEP.SYNCS 0x989680 ;  /* 0x009896800000895d */ /* 0x002fea0003900000 */
[----:B------:R-:W1:Y:S02]  /*1180*/  @!P0 SYNCS.PHASECHK.TRANS64 P0, [R11+URZ+0x36000], R10 ;  /* 0x0360000a0b0085a7 */ /* 0x000e64000800007f */
[----:B-1----:R-:W-:Y:S05]  /*1190*/  @!P0 BRA `(.L_x_20) ;  /* 0xfffffffc00ec8947 */ /* 0x002fea000383ffff */
[----:B------:R-:W-:Y:S01]  /*11a0*/  ULEA UR5, UR4, UR14, 0x9 ;  /* 0x0000000e04057291 */ /* 0x000fe2000f8e483f */
[----:B------:R-:W-:Y:S01]  /*11b0*/  WARPGROUP.ARRIVE ;  /* 0x00000000000079c5 */ /* 0x000fe20000000000 */
[----:B------:R-:W-:Y:S01]  /*11c0*/  ULEA UR6, UR4, UR15, 0xa ;  /* 0x0000000f04067291 */ /* 0x000fe2000f8e503f */
[----:B------:R-:W-:Y:S01]  /*11d0*/  UMOV UR9, 0x40000040 ;  /* 0x4000004000097882 */ /* 0x000fe20000000000 */
[----:B------:R-:W-:-:S03]  /*11e0*/  UMOV UR11, 0x40000040 ;  /* 0x40000040000b7882 */ /* 0x000fc60000000000 */
[----:B------:R-:W-:Y:S02]  /*11f0*/  UMOV UR8, UR5 ;  /* 0x0000000500087c82 */ /* 0x000fe40008000000 */
[----:B------:R-:W-:Y:S02]  /*1200*/  UMOV UR10, UR6 ;  /* 0x00000006000a7c82 */ /* 0x000fe40008000000 */
[----:B------:R-:W-:Y:S01]  /*1210*/  HGMMA.64x128x16.F32 R24, gdesc[UR8], R24, UP0 ;  /* 0x01e00000081879f0 */ /* 0x000fe2000bf00818 */
        /* <DEDUP_REMOVED lines=14> */
[----:B------:R-:W-:Y:S03]  /*1300*/  HGMMA.64x128x16.F32 R24, gdesc[UR8], R24, gsb0 ;  /* 0x01e00000081879f0 */ /* 0x000fe60008000818 */
[----:B------:R-:W-:Y:S02]  /*1310*/  WARPGROUP.DEPBAR.LE gsb0, 0x1 ;  /* 0x00008000000079c5 */ /* 0x000fe40000010100 */
[----:B------:R-:W-:Y:S05]  /*1320*/  @!P1 BRA `(.L_x_21) ;  /* 0x0000000000049947 */ /* 0x000fea0003800000 */
[----:B------:R-:W-:Y:S01]  /*1330*/  BPT.TRAP 0x1 ;  /* 0x000000040000795c */ /* 0x000fe20000300000 */
.L_x_21:
[----:B------:R-:W-:-:S13]  /*1340*/  ISETP.NE.AND P0, PT, R5, RZ, PT ;  /* 0x000000ff0500720c */ /* 0x000fda0003f05270 */
[----:B0-----:R-:W-:-:S05]  /*1350*/  @P0 LEA R10, R9, UR7, 0x3 ;  /* 0x00000007090a0c11 */ /* 0x001fca000f8e18ff */
[----:B------:R-:W-:-:S05]  /*1360*/  @P0 VIADD R10, R10, 0x36048 ;  /* 0x000360480a0a0836 */ /* 0x000fca0000000000 */
[----:B------:R-:W-:-:S04]  /*1370*/  @P0 PRMT R10, R3, 0x654, R10 ;  /* 0x00000654030a0816 */ /* 0x000fc8000000000a */
[----:B------:R0:W-:Y:S01]  /*1380*/  @P0 SYNCS.ARRIVE.TRANS64.RED.A1T0 RZ, [R10+URZ], RZ ;  /* 0x000000ff0aff09a7 */ /* 0x0001e2000810043f */
[----:B------:R-:W-:-:S13]  /*1390*/  ISETP.GT.U32.AND P0, PT, R4, 0x1, PT ;  /* 0x000000010400780c */ /* 0x000fda0003f04070 */
[----:B0-----:R-:W-:Y:S05]  /*13a0*/  @P0 BRA `(.L_x_22) ;  /* 0x0000000000040947 */ /* 0x001fea0003800000 */
[----:B------:R-:W-:Y:S01]  /*13b0*/  BPT.TRAP 0x1 ;  /* 0x000000040000795c */ /* 0x000fe20000300000 */
.L_x_22:
[----:B------:R-:W-:Y:S01]  /*13c0*/  UIADD3 UR4, UR4, 0x1, URZ ;  /* 0x0000000104047890 */ /* 0x000fe2000fffe03f */
[C---:B------:R-:W-:Y:S01]  /*13d0*/  ISETP.GT.AND P1, PT, R8.reuse, 0x1, PT ;  /* 0x000000010800780c */ /* 0x040fe20003f24270 */
[----:B------:R-:W-:Y:S02]  /*13e0*/  VIADD R9, R9, 0x1 ;  /* 0x0000000109097836 */ /* 0x000fe40000000000 */
[----:B------:R-:W-:Y:S01]  /*13f0*/  UISETP.NE.AND UP0, UPT, UR4, 0x9, UPT ;  /* 0x000000090400788c */ /* 0x000fe2000bf05270 */
[----:B------:R-:W-:Y:S02]  /*1400*/  VIADD R8, R8, 0xffffffff ;  /* 0xffffffff08087836 */ /* 0x000fe40000000000 */
[C---:B------:R-:W-:Y:S01]  /*1410*/  ISETP.NE.AND P0, PT, R9.reuse, 0x9, PT ;  /* 0x000000090900780c */ /* 0x040fe20003f05270 */
[----:B------:R-:W-:Y:S02]  /*1420*/  USEL UR5, URZ, 0x1, UP0 ;  /* 0x000000013f057887 */ /* 0x000fe40008000000 */
[----:B------:R-:W-:Y:S01]  /*1430*/  USEL UR4, UR4, URZ, UP0 ;  /* 0x0000003f04047287 */ /* 0x000fe20008000000 */
[----:B------:R-:W-:Y:S01]  /*1440*/  SEL R9, R9, RZ, P0 ;  /* 0x000000ff09097207 */ /* 0x000fe20000000000 */
[----:B------:R-:W-:-:S02]  /*1450*/  UPLOP3.LUT UP0, UPT, UPT, UPT, UPT, 0x80, 0x0 ;  /* 0x000000000000789c */ /* 0x000fc40003f0f070 */
[----:B------:R-:W-:Y:S01]  /*1460*/  LOP3.LUT R12, R12, UR5, RZ, 0x3c, !PT ;  /* 0x000000050c0c7c12 */ /* 0x000fe2000f8e3cff */
[----:B------:R-:W-:Y:S08]  /*1470*/  @P1 BRA `(.L_x_23) ;  /* 0xfffffffc00201947 */ /* 0x000ff0000383ffff */
.L_x_18:
[----:B------:R-:W-:Y:S01]  /*1480*/  ISETP.GE.AND P0, PT, R6, 0x1, PT ;  /* 0x000000010600780c */ /* 0x000fe20003f06270 */
[----:B------:R-:W-:-:S12]  /*1490*/  WARPGROUP.DEPBAR.LE gsb0, 0x0 ;  /* 0x00008000000079c5 */ /* 0x000fd80000010000 */
[----:B------:R-:W-:Y:S05]  /*14a0*/  @!P0 BRA `(.L_x_24) ;  /* 0x0000000000548947 */ /* 0x000fea0003800000 */
[----:B------:R-:W-:-:S04]  /*14b0*/  LOP3.LUT R6, R4, 0x1, RZ, 0xfc, !PT ;  /* 0x0000000104067812 */ /* 0x000fc800078efcff */
[----:B------:R-:W-:-:S13]  /*14c0*/  ISETP.NE.AND P0, PT, R6, 0x3, PT ;  /* 0x000000030600780c */ /* 0x000fda0003f05270 */
[----:B------:R-:W-:Y:S05]  /*14d0*/  @!P0 BRA `(.L_x_25) ;  /* 0x0000000000048947 */ /* 0x000fea0003800000 */
[----:B------:R-:W-:Y:S01]  /*14e0*/  BPT.TRAP 0x1 ;  /* 0x000000040000795c */ /* 0x000fe20000300000 */
.L_x_25:
[----:B------:R-:W-:Y:S01]  /*14f0*/  ISETP.NE.AND P0, PT, R5, RZ, PT ;  /* 0x000000ff0500720c */ /* 0x000fe20003f05270 */
[----:B------:R-:W-:Y:S01]  /*1500*/  BSSY B0, `(.L_x_26) ;  /* 0x000000d000007945 */ /* 0x000fe20003800000 */
[----:B------:R-:W-:-:S11]  /*1510*/  ISETP.GT.U32.AND P1, PT, R4, 0x1, PT ;  /* 0x000000010400780c */ /* 0x000fd60003f24070 */
[----:B------:R-:W-:Y:S05]  /*1520*/  @!P0 BRA `(.L_x_27) ;  /* 0x0000000000288947 */ /* 0x000fea0003800000 */
[----:B------:R-:W0:Y:S01]  /*1530*/  S2R R6, SR_CgaCtaId ;  /* 0x0000000000067919 */ /* 0x000e220000008800 */
[----:B------:R-:W-:-:S05]  /*1540*/  IMAD.WIDE.U32 R4, R7, 0x38e38e39, RZ ;  /* 0x38e38e3907047825 */ /* 0x000fca00078e00ff */
[----:B------:R-:W-:Y:S02]  /*1550*/  SHF.R.U32.HI R4, RZ, 0x1, R5 ;  /* 0x00000001ff047819 */ /* 0x000fe40000011605 */
[----:B------:R-:W-:-:S03]  /*1560*/  MOV R5, 0x400 ;  /* 0x0000040000057802 */ /* 0x000fc60000000f00 */
[----:B------:R-:W-:Y:S01]  /*1570*/  IMAD R7, R4, -0x9, R7 ;  /* 0xfffffff704077824 */ /* 0x000fe200078e0207 */
[----:B0-----:R-:W-:-:S05]  /*1580*/  LEA R6, R6, R5, 0x18 ;  /* 0x0000000506067211 */ /* 0x001fca00078ec0ff */
[----:B------:R-:W-:-:S04]  /*1590*/  IMAD R7, R7, 0x8, R6 ;  /* 0x0000000807077824 */ /* 0x000fc800078e0206 */
[----:B------:R-:W-:-:S05]  /*15a0*/  VIADD R4, R7, 0x36048 ;  /* 0x0003604807047836 */ /* 0x000fca0000000000 */
[----:B------:R-:W-:-:S04]  /*15b0*/  PRMT R4, R3, 0x654, R4 ;  /* 0x0000065403047816 */ /* 0x000fc80000000004 */
[----:B------:R0:W-:Y:S03]  /*15c0*/  SYNCS.ARRIVE.TRANS64.RED.A1T0 RZ, [R4+URZ], RZ ;  /* 0x000000ff04ff79a7 */ /* 0x0001e6000810043f */
.L_x_27:
[----:B------:R-:W-:Y:S05]  /*15d0*/  BSYNC B0 ;  /* 0x0000000000007941 */ /* 0x000fea0003800000 */
.L_x_26:
[----:B------:R-:W-:Y:S05]  /*15e0*/  @P1 BRA `(.L_x_24) ;  /* 0x0000000000041947 */ /* 0x000fea0003800000 */
[----:B------:R-:W-:Y:S01]  /*15f0*/  BPT.TRAP 0x1 ;  /* 0x000000040000795c */ /* 0x000fe20000300000 */
.L_x_24:
[----:B------:R-:W0:Y:S01]  /*1600*/  S2R R3, SR_TID.X ;  /* 0x0000000000037919 */ /* 0x000e220000002100 */
[----:B------:R-:W-:Y:S01]  /*1610*/  ULDC.64 UR4, c[0x0][0x280] ;  /* 0x0000a00000047ab9 */ /* 0x000fe20000000a00 */
[----:B------:R-:W1:Y:S01]  /*1620*/  S2R R5, SR_CTAID.Y ;  /* 0x0000000000057919 */ /* 0x000e620000002600 */
[----:B------:R-:W4:Y:S01]  /*1630*/  S2R R15, SR_CTAID.X ;  /* 0x00000000000f7919 */ /* 0x000f220000002500 */
[----:B0-----:R-:W-:-:S04]  /*1640*/  SHF.R.S32.HI R4, RZ, 0x1f, R3 ;  /* 0x0000001fff047819 */ /* 0x001fc80000011403 */
[----:B------:R-:W-:-:S04]  /*1650*/  LEA.HI R4, R4, R3, RZ, 0x7 ;  /* 0x0000000304047211 */ /* 0x000fc800078f38ff */
[----:B------:R-:W-:Y:S01]  /*1660*/  LOP3.LUT R4, R4, 0xffffff80, RZ, 0xc0, !PT ;  /* 0xffffff8004047812 */ /* 0x000fe200078ec0ff */
[----:B----4-:R-:W-:-:S04]  /*1670*/  IMAD.SHL.U32 R6, R15, 0x40, RZ ;  /* 0x000000400f067824 */ /* 0x010fc800078e00ff */
[----:B------:R-:W-:Y:S02]  /*1680*/  IMAD.IADD R8, R3, 0x1, -R4 ;  /* 0x0000000103087824 */ /* 0x000fe400078e0a04 */
[----:B-1----:R-:W-:-:S03]  /*1690*/  IMAD.SHL.U32 R4, R5, 0x80, RZ ;  /* 0x0000008005047824 */ /* 0x002fc600078e00ff */
[----:B------:R-:W-:Y:S02]  /*16a0*/  SHF.R.S32.HI R7, RZ, 0x1f, R8 ;  /* 0x0000001fff077819 */ /* 0x000fe40000011408 */
[----:B------:R-:W-:Y:S02]  /*16b0*/  ISETP.GE.AND P0, PT, R4, UR5, PT ;  /* 0x0000000504007c0c */ /* 0x000fe4000bf06270 */
[----:B------:R-:W-:Y:S02]  /*16c0*/  LEA.HI R3, R7, R8, RZ, 0x2 ;  /* 0x0000000807037211 */ /* 0x000fe400078f10ff */
[----:B------:R-:W-:Y:S02]  /*16d0*/  ISETP.GE.OR P0, PT, R6, UR4, P0 ;  /* 0x0000000406007c0c */ /* 0x000fe40008706670 */
[--C-:B------:R-:W-:Y:S02]  /*16e0*/  SHF.R.S32.HI R10, RZ, 0x2, R3.reuse ;  /* 0x00000002ff0a7819 */ /* 0x100fe40000011403 */
[----:B------:R-:W-:-:S04]  /*16f0*/  SHF.R.S32.HI R5, RZ, 0x1f, R3 ;  /* 0x0000001fff057819 */ /* 0x000fc80000011403 */
[----:B------:R-:W-:-:S04]  /*1700*/  LEA.HI R5, R5, R10, RZ, 0x3 ;  /* 0x0000000a05057211 */ /* 0x000fc800078f18ff */
[----:B------:R-:W-:Y:S01]  /*1710*/  LOP3.LUT R5, R5, 0xfffffff8, RZ, 0xc0, !PT ;  /* 0xfffffff805057812 */ /* 0x000fe200078ec0ff */
[----:B------:R-:W-:Y:S06]  /*1720*/  @P0 EXIT ;  /* 0x000000000000094d */ /* 0x000fec0003800000 */
[----:B------:R-:W0:Y:S01]  /*1730*/  LDC.64 R16, c[0x0][0x5d0] ;  /* 0x00017400ff107b82 */ /* 0x000e220000000a00 */
[----:B------:R-:W-:Y:S01]  /*1740*/  IMAD.IADD R10, R10, 0x1, -R5 ;  /* 0x000000010a0a7824 */ /* 0x000fe200078e0a05 */
[----:B------:R-:W-:Y:S02]  /*1750*/  LOP3.LUT R3, R3, 0x7ffffffc, RZ, 0xc0, !PT ;  /* 0x7ffffffc03037812 */ /* 0x000fe400078ec0ff */
[----:B------:R-:W-:Y:S02]  /*1760*/  LEA.HI R5, R7, R8, RZ, 0x5 ;  /* 0x0000000807057211 */ /* 0x000fe400078f28ff */
[----:B------:R-:W-:Y:S01]  /*1770*/  SHF.R.S32.HI R11, RZ, 0x1f, R10 ;  /* 0x0000001fff0b7819 */ /* 0x000fe2000001140a */
[----:B------:R-:W-:Y:S01]  /*1780*/  IMAD.IADD R3, R8, 0x1, -R3 ;  /* 0x0000000108037824 */ /* 0x000fe200078e0a03 */
[----:B------:R-:W-:Y:S02]  /*1790*/  SHF.R.S32.HI R5, RZ, 0x5, R5 ;  /* 0x00000005ff057819 */ /* 0x000fe40000011405 */
[----:B---3-5:R-:W-:Y:S01]  /*17a0*/  FSETP.NEU.AND P1, PT, R2, RZ, PT ;  /* 0x000000ff0200720b */ /* 0x028fe20003f2d000 */
[----:B------:R-:W-:-:S02]  /*17b0*/  IMAD.SHL.U32 R3, R3, 0x2, RZ ;  /* 0x0000000203037824 */ /* 0x000fc400078e00ff */
[----:B------:R-:W-:-:S03]  /*17c0*/  IMAD.WIDE R14, R15, 0x40, R10 ;  /* 0x000000400f0e7825 */ /* 0x000fc600078e020a */
[----:B------:R-:W-:Y:S01]  /*17d0*/  SHF.R.S32.HI R9, RZ, 0x1f, R3 ;  /* 0x0000001fff097819 */ /* 0x000fe20000011403 */
[C---:B------:R-:W-:Y:S01]  /*17e0*/  IMAD R7, R5.reuse, -0x10, -R6 ;  /* 0xfffffff005077824 */ /* 0x040fe200078e0a06 */
[C---:B------:R-:W-:Y:S01]  /*17f0*/  IADD3 R8, P0, R4.reuse, R3, RZ ;  /* 0x0000000304087210 */ /* 0x040fe20007f1e0ff */
[----:B------:R-:W-:Y:S01]  /*1800*/  IMAD.WIDE R14, R5, 0x10, R14 ;  /* 0x00000010050e7825 */ /* 0x000fe200078e020e */
[----:B------:R-:W-:Y:S02]  /*1810*/  IADD3 R3, -R3, UR5, -R4 ;  /* 0x0000000503037c10 */ /* 0x000fe4000fffe904 */
[----:B------:R-:W-:Y:S01]  /*1820*/  LEA.HI.X.SX32 R9, R4, R9, 0x1, P0 ;  /* 0x0000000904097211 */ /* 0x000fe200000f0eff */
[-C--:B0-----:R-:W-:Y:S01]  /*1830*/  IMAD R4, R15, R16.reuse, RZ ;  /* 0x000000100f047224 */ /* 0x081fe200078e02ff */
[----:B------:R-:W-:Y:S02]  /*1840*/  IADD3 R10, R7, UR4, -R10 ;  /* 0x00000004070a7c10 */ /* 0x000fe4000fffe80a */
[----:B------:R-:W-:Y:S01]  /*1850*/  ISETP.GT.AND P0, PT, R3, RZ, PT ;  /* 0x000000ff0300720c */ /* 0x000fe20003f04270 */
[----:B------:R-:W-:Y:S01]  /*1860*/  IMAD.WIDE.U32 R12, R14, R16, R8 ;  /* 0x000000100e0c7225 */ /* 0x000fe200078e0008 */
[----:B------:R-:W-:-:S02]  /*1870*/  SHF.L.U64.HI R11, R16, 0x3, R17 ;  /* 0x00000003100b7819 */ /* 0x000fc40000010211 */
[----:B------:R-:W-:Y:S01]  /*1880*/  ISETP.GT.AND P2, PT, R10, RZ, P0 ;  /* 0x000000ff0a00720c */ /* 0x000fe20000744270 */
[----:B------:R-:W-:Y:S02]  /*1890*/  IMAD R7, R14, R17, R4 ;  /* 0x000000110e077224 */ /* 0x000fe400078e0204 */
[----:B------:R-:W-:Y:S02]  /*18a0*/  IMAD.SHL.U32 R16, R16, 0x8, RZ ;  /* 0x0000000810107824 */ /* 0x000fe400078e00ff */
[----:B------:R-:W-:Y:S01]  /*18b0*/  IMAD.IADD R7, R13, 0x1, R7 ;  /* 0x000000010d077824 */ /* 0x000fe200078e0207 */
[----:B------:R-:W-:Y:S07]  /*18c0*/  @!P1 BRA `(.L_x_28) ;  /* 0x0000002c00f49947 */ /* 0x000fee0003800000 */
[----:B------:R-:W-:Y:S01]  /*18d0*/  ULDC.64 UR6, c[0x0][0x5b0] ;  /* 0x00016c0000067ab9 */ /* 0x000fe20000000a00 */
[----:B------:R-:W-:Y:S01]  /*18e0*/  ULDC.64 UR8, c[0x0][0x5a8] ;  /* 0x00016a0000087ab9 */ /* 0x000fe20000000a00 */
[----:B------:R-:W-:Y:S01]  /*18f0*/  IMAD R13, R15, UR6, RZ ;  /* 0x000000060f0d7c24 */ /* 0x000fe2000f8e02ff */
[----:B------:R-:W-:Y:S01]  /*1900*/  ULDC.64 UR4, c[0x0][0x5c8] ;  /* 0x0001720000047ab9 */ /* 0x000fe20000000a00 */
[----:B------:R-:W-:-:S04]  /*1910*/  IMAD.WIDE.U32 R18, R14, UR6, R8 ;  /* 0x000000060e127c25 */ /* 0x000fc8000f8e0008 */
[----:B------:R-:W-:Y:S01]  /*1920*/  IMAD R13, R14, UR7, R13 ;  /* 0x000000070e0d7c24 */ /* 0x000fe2000f8e020d */
[----:B------:R-:W-:-:S03]  /*1930*/  LEA R4, P1, R18, UR8, 0x1 ;  /* 0x0000000812047c11 */ /* 0x000fc6000f8208ff */
[----:B------:R-:W-:-:S05]  /*1940*/  IMAD.IADD R5, R19, 0x1, R13 ;  /* 0x0000000113057824 */ /* 0x000fca00078e020d */
[----:B------:R-:W-:-:S05]  /*1950*/  LEA.HI.X R5, R18, UR9, R5, 0x1, P1 ;  /* 0x0000000912057c11 */ /* 0x000fca00088f0c05 */
[----:B------:R-:W3:Y:S01]  /*1960*/  @P2 LDG.E.LTC128B.U16 R17, desc[UR12][R4.64] ;  /* 0x0000000c04112981 */ /* 0x000ee2000c1e1520 */
[C---:B------:R-:W-:Y:S01]  /*1970*/  LEA R6, P4, R12.reuse, UR4, 0x1 ;  /* 0x000000040c067c11 */ /* 0x040fe2000f8808ff */
[----:B------:R-:W-:Y:S01]  /*1980*/  BSSY B0, `(.L_x_29) ;  /* 0x000000b000007945 */ /* 0x000fe20003800000 */
[----:B------:R-:W-:Y:S02]  /*1990*/  ISETP.GT.AND P1, PT, R3, 0x1, PT ;  /* 0x000000010300780c */ /* 0x000fe40003f24270 */
[----:B------:R-:W-:Y:S02]  /*19a0*/  LEA.HI.X R7, R12, UR5, R7, 0x1, P4 ;  /* 0x000000050c077c11 */ /* 0x000fe4000a0f0c07 */
[----:B------:R-:W-:Y:S01]  /*19b0*/  ISETP.GT.AND P3, PT, R10, RZ, P1 ;  /* 0x000000ff0a00720c */ /* 0x000fe20000f64270 */
[----:B---3--:R-:W-:-:S05]  /*19c0*/  HADD2.F32 R19, -RZ, R17.H0_H0 ;  /* 0x20000011ff137230 */ /* 0x008fca0000004100 */
[----:B------:R-:W-:-:S04]  /*19d0*/  FMUL R19, R19, R2 ;  /* 0x0000000213137220 */ /* 0x000fc80000400000 */
[----:B--2---:R-:W-:-:S05]  /*19e0*/  FFMA R19, R24, R0, R19 ;  /* 0x0000000018137223 */ /* 0x004fca0000000013 */
[----:B------:R-:W-:-:S05]  /*19f0*/  F2FP.F16.F32.PACK_AB R19, RZ, R19 ;  /* 0x00000013ff13723e */ /* 0x000fca00000000ff */
[----:B------:R0:W-:Y:S01]  /*1a00*/  @P2 STG.E.U16 desc[UR12][R6.64], R19 ;  /* 0x0000001306002986 */ /* 0x0001e2000c10150c */
[----:B------:R-:W-:Y:S05]  /*1a10*/  @!P3 BRA `(.L_x_30) ;  /* 0x000000000004b947 */ /* 0x000fea0003800000 */
[----:B------:R1:W5:Y:S02]  /*1a20*/  LDG.E.LTC128B.U16 R17, desc[UR12][R4.64+0x2] ;  /* 0x0000020c04117981 */ /* 0x000364000c1e1520 */
.L_x_30:
[----:B------:R-:W-:Y:S05]  /*1a30*/  BSYNC B0 ;  /* 0x0000000000007941 */ /* 0x000fea0003800000 */
.L_x_29:
[----:B------:R-:W-:Y:S01]  /*1a40*/  USHF.L.U32 UR5, UR6, 0x3, URZ ;  /* 0x0000000306057899 */ /* 0x000fe2000800063f */
[----:B-----5:R-:W-:Y:S01]  /*1a50*/  HADD2.F32 R15, -RZ, R17.H0_H0 ;  /* 0x20000011ff0f7230 */ /* 0x020fe20000004100 */
[----:B------:R-:W-:Y:S01]  /*1a60*/  USHF.L.U64.HI UR4, UR6, 0x3, UR7 ;  /* 0x0000000306047899 */ /* 0x000fe20008010207 */
[----:B------:R-:W-:-:S03]  /*1a70*/  ISETP.GT.AND P0, PT, R10, 0x8, P0 ;  /* 0x000000080a00780c */ /* 0x000fc60000704270 */
[----:B------:R-:W-:Y:S02]  /*1a80*/  IMAD.U32 R18, RZ, RZ, UR5 ;  /* 0x00000005ff127e24 */ /* 0x000fe4000f8e00ff */
[----:B------:R-:W-:Y:S01]  /*1a90*/  FMUL R12, R15, R2 ;  /* 0x000000020f0c7220 */ /* 0x000fe20000400000 */
[----:B0-----:R-:W-:-:S03]  /*1aa0*/  IMAD.U32 R19, RZ, RZ, UR4 ;  /* 0x00000004ff137e24 */ /* 0x001fc6000f8e00ff */
[----:B------:R-:W-:Y:S01]  /*1ab0*/  FFMA R12, R25, R0, R12 ;  /* 0x00000000190c7223 */ /* 0x000fe2000000000c */
[----:B------:R-:W-:-:S04]  /*1ac0*/  IMAD.WIDE.U32 R18, R14, UR6, R18 ;  /* 0x000000060e127c25 */ /* 0x000fc8000f8e0012 */
[----:B------:R-:W-:Y:S02]  /*1ad0*/  F2FP.F16.F32.PACK_AB R12, RZ, R12 ;  /* 0x0000000cff0c723e */ /* 0x000fe400000000ff */
[----:B------:R-:W-:-:S03]  /*1ae0*/  IADD3 R14, P2, R8, R18, RZ ;  /* 0x00000012080e7210 */ /* 0x000fc60007f5e0ff */
[----:B------:R0:W-:Y:S01]  /*1af0*/  @P3 STG.E.U16 desc[UR12][R6.64+0x2], R12 ;  /* 0x0000020c06003986 */ /* 0x0001e2000c10150c */
[----:B------:R-:W-:Y:S02]  /*1b00*/  IADD3.X R9, R9, R13, R19, P2, !PT ;  /* 0x0000000d09097210 */ /* 0x000fe400017fe413 */
[----:B------:R-:W-:-:S04]  /*1b10*/  LEA R8, P2, R14, UR8, 0x1 ;  /* 0x000000080e087c11 */ /* 0x000fc8000f8408ff */
[----:B------:R-:W-:Y:S02]  /*1b20*/  LEA.HI.X R9, R14, UR9, R9, 0x1, P2 ;  /* 0x000000090e097c11 */ /* 0x000fe400090f0c09 */
[----:B------:R-:W-:-:S06]  /*1b30*/  PRMT R14, R17, 0x7610, R14 ;  /* 0x00007610110e7816 */ /* 0x000fcc000000000e */
[----:B------:R-:W2:Y:S01]  /*1b40*/  @P0 LDG.E.LTC128B.U16 R14, desc[UR12][R8.64] ;  /* 0x0000000c080e0981 */ /* 0x000ea2000c1e1520 */
[C---:B------:R-:W-:Y:S01]  /*1b50*/  SHF.L.U64.HI R11, R16.reuse, 0x1, R11 ;  /* 0x00000001100b7819 */ /* 0x040fe2000001020b */
[----:B------:R-:W-:Y:S01]  /*1b60*/  BSSY B0, `(.L_x_31) ;  /* 0x000000b000007945 */ /* 0x000fe20003800000 */
[----:B------:R-:W-:Y:S02]  /*1b70*/  LEA R16, P2, R16, R6, 0x1 ;  /* 0x0000000610107211 */ /* 0x000fe400078408ff */
[----:B------:R-:W-:-:S03]  /*1b80*/  ISETP.GT.AND P1, PT, R10, 0x8, P1 ;  /* 0x000000080a00780c */ /* 0x000fc60000f24270 */
[----:B------:R-:W-:Y:S02]  /*1b90*/  IMAD.X R17, R11, 0x1, R7, P2 ;  /* 0x000000010b117824 */ /* 0x000fe400010e0607 */
[----:B--2---:R-:W-:-:S05]  /*1ba0*/  HADD2.F32 R13, -RZ, R14.H0_H0 ;  /* 0x2000000eff0d7230 */ /* 0x004fca0000004100 */
[----:B------:R-:W-:-:S04]  /*1bb0*/  FMUL R13, R13, R2 ;  /* 0x000000020d0d7220 */ /* 0x000fc80000400000 */
[----:B------:R-:W-:-:S05]  /*1bc0*/  FFMA R13, R26, R0, R13 ;  /* 0x000000001a0d7223 */ /* 0x000fca000000000d */
[----:B------:R-:W-:-:S05]  /*1bd0*/  F2FP.F16.F32.PACK_AB R13, RZ, R13 ;  /* 0x0000000dff0d723e */ /* 0x000fca00000000ff */
[----:B------:R0:W-:Y:S01]  /*1be0*/  @P0 STG.E.U16 desc[UR12][R16.64], R13 ;  /* 0x0000000d10000986 */ /* 0x0001e2000c10150c */
[----:B------:R-:W-:Y:S05]  /*1bf0*/  @!P1 BRA `(.L_x_32) ;  /* 0x0000000000049947 */ /* 0x000fea0003800000 */
[----:B------:R2:W5:Y:S02]  /*1c00*/  LDG.E.LTC128B.U16 R14, desc[UR12][R8.64+0x2] ;  /* 0x0000020c080e7981 */ /* 0x000564000c1e1520 */
.L_x_32:
[----:B------:R-:W-:Y:S05]  /*1c10*/  BSYNC B0 ;  /* 0x0000000000007941 */ /* 0x000fea0003800000 */
.L_x_31:
[----:B-----5:R-:W-:Y:S01]  /*1c20*/  HADD2.F32 R11, -RZ, R14.H0_H0 ;  /* 0x2000000eff0b7230 */ /* 0x020fe20000004100 */
[----:B------:R-:W-:Y:S01]  /*1c30*/  ISETP.GT.AND P0, PT, R3, 0x8, PT ;  /* 0x000000080300780c */ /* 0x000fe20003f04270 */
[----:B0-----:R-:W-:Y:S01]  /*1c40*/  @P1 IMAD.MOV.U32 R13, RZ, RZ, R17 ;  /* 0x000000ffff0d1224 */ /* 0x001fe200078e0011 */
[----:B------:R-:W-:Y:S02]  /*1c50*/  BSSY B0, `(.L_x_33) ;  /* 0x000000a000007945 */ /* 0x000fe40003800000 */
[----:B------:R-:W-:Y:S01]  /*1c60*/  FMUL R12, R11, R2 ;  /* 0x000000020b0c7220 */ /* 0x000fe20000400000 */
[----:B------:R-:W-:-:S03]  /*1c70*/  ISETP.GT.AND P2, PT, R10, RZ, P0 ;  /* 0x000000ff0a00720c */ /* 0x000fc60000744270 */
[----:B------:R-:W-:-:S05]  /*1c80*/  FFMA R12, R27, R0, R12 ;  /* 0x000000001b0c7223 */ /* 0x000fca000000000c */
[----:B------:R-:W-:-:S04]  /*1c90*/  F2FP.F16.F32.PACK_AB R12, RZ, R12 ;  /* 0x0000000cff0c723e */ /* 0x000fc800000000ff */
[----:B------:R-:W-:Y:S01]  /*1ca0*/  PRMT R11, R12, 0x7610, R11 ;  /* 0x000076100c0b7816 */ /* 0x000fe2000000000b */
[----:B------:R-:W-:-:S05]  /*1cb0*/  @P1 IMAD.MOV.U32 R12, RZ, RZ, R16 ;  /* 0x000000ffff0c1224 */ /* 0x000fca00078e0010 */
[----:B------:R0:W-:Y:S01]  /*1cc0*/  @P1 STG.E.U16 desc[UR12][R12.64+0x2], R11 ;  /* 0x0000020b0c001986 */ /* 0x0001e2000c10150c */
[----:B------:R-:W-:Y:S05]  /*1cd0*/  @!P2 BRA `(.L_x_34) ;  /* 0x000000000004a947 */ /* 0x000fea0003800000 */
[----:B------:R3:W5:Y:S02]  /*1ce0*/  LDG.E.LTC128B.U16 R14, desc[UR12][R4.64+0x10] ;  /* 0x0000100c040e7981 */ /* 0x000764000c1e1520 */
.L_x_34:
[----:B------:R-:W-:Y:S05]  /*1cf0*/  BSYNC B0 ;  /* 0x0000000000007941 */ /* 0x000fea0003800000 */
.L_x_33:
[----:B0----5:R-:W-:Y:S01]  /*1d00*/  HADD2.F32 R11, -RZ, R14.H0_H0 ;  /* 0x2000000eff0b7230 */ /* 0x021fe20000004100 */
[----:B------:R-:W-:Y:S01]  /*1d10*/  ISETP.GT.AND P1, PT, R3, 0x9, PT ;  /* 0x000000090300780c */ /* 0x000fe20003f24270 */
[----:B------:R-:W-:Y:S03]  /*1d20*/  BSSY B0, `(.L_x_35) ;  /* 0x0000008000007945 */ /* 0x000fe60003800000 */
[----:B------:R-:W-:Y:S01]  /*1d30*/  FMUL R11, R11, R2 ;  /* 0x000000020b0b7220 */ /* 0x000fe20000400000 */
[----:B------:R-:W-:-:S03]  /*1d40*/  ISETP.GT.AND P3, PT, R10, RZ, P1 ;  /* 0x000000ff0a00720c */ /* 0x000fc60000f64270 */
[----:B------:R-:W-:-:S05]  /*1d50*/  FFMA R11, R28, R0, R11 ;  /* 0x000000001c0b7223 */ /* 0x000fca000000000b */
[----:B------:R-:W-:-:S05]  /*1d60*/  F2FP.F16.F32.PACK_AB R11, RZ, R11 ;  /* 0x0000000bff0b723e */ /* 0x000fca00000000ff */
[----:B------:R0:W-:Y:S01]  /*1d70*/  @P2 STG.E.U16 desc[UR12][R6.64+0x10], R11 ;  /* 0x0000100b06002986 */ /* 0x0001e2000c10150c */
[----:B------:R-:W-:Y:S05]  /*1d80*/  @!P3 BRA `(.L_x_36) ;  /* 0x000000000004b947 */ /* 0x000fea0003800000 */
[----:B------:R4:W5:Y:S02]  /*1d90*/  LDG.E.LTC128B.U16 R14, desc[UR12][R4.64+0x12] ;  /* 0x0000120c040e7981 */ /* 0x000964000c1e1520 */
.L_x_36:
[----:B------:R-:W-:Y:S05]  /*1da0*/  BSYNC B0 ;  /* 0x0000000000007941 */ /* 0x000fea0003800000 */
.L_x_35:
[----:B0----5:R-:W-:Y:S01]  /*1db0*/  HADD2.F32 R11, -RZ, R14.H0_H0 ;  /* 0x2000000eff0b7230 */ /* 0x021fe20000004100 */
[----:B------:R-:W-:Y:S01]  /*1dc0*/  ISETP.GT.AND P0, PT, R10, 0x8, P0 ;  /* 0x000000080a00780c */ /* 0x000fe20000704270 */
[----:B------:R-:W-:Y:S03]  /*1dd0*/  BSSY B0, `(.L_x_37) ;  /* 0x0000007000007945 */ /* 0x000fe60003800000 */
[----:B------:R-:W-:-:S04]  /*1de0*/  FMUL R12, R11, R2 ;  /* 0x000000020b0c7220 */ /* 0x000fc80000400000 */
[----:B------:R-:W-:-:S05]  /*1df0*/  FFMA R12, R29, R0, R12 ;  /* 0x000000001d0c7223 */ /* 0x000fca000000000c */
[----:B------:R-:W-:-:S05]  /*1e00*/  F2FP.F16.F32.PACK_AB R12, RZ, R12 ;  /* 0x0000000cff0c723e */ /* 0x000fca00000000ff */
[----:B------:R0:W-:Y:S01]  /*1e10*/  @P3 STG.E.U16 desc[UR12][R6.64+0x12], R12 ;  /* 0x0000120c06003986 */ /* 0x0001e2000c10150c */
[----:B------:R-:W-:Y:S05]  /*1e20*/  @!P0 BRA `(.L_x_38) ;  /* 0x0000000000048947 */ /* 0x000fea0003800000 */
[----:B------:R0:W5:Y:S02]  /*1e30*/  LDG.E.LTC128B.U16 R14, desc[UR12][R8.64+0x10] ;  /* 0x0000100c080e7981 */ /* 0x000164000c1e1520 */
.L_x_38:
[----:B------:R-:W-:Y:S05]  /*1e40*/  BSYNC B0 ;  /* 0x0000000000007941 */ /* 0x000fea0003800000 */
.L_x_37:
[----:B-----5:R-:W-:Y:S01]  /*1e50*/  HADD2.F32 R11, -RZ, R14.H0_H0 ;  /* 0x2000000eff0b7230 */ /* 0x020fe20000004100 */
[----:B------:R-:W-:Y:S01]  /*1e60*/  ISETP.GT.AND P1, PT, R10, 0x8, P1 ;  /* 0x000000080a00780c */ /* 0x000fe20000f24270 */
[----:B0-----:R-:W-:Y:S01]  /*1e70*/  @P0 IMAD.MOV.U32 R12, RZ, RZ, R16 ;  /* 0x000000ffff0c0224 */ /* 0x001fe200078e0010 */
[----:B------:R-:W-:Y:S01]  /*1e80*/  BSSY B0, `(.L_x_39) ;  /* 0x0000008000007945 */ /* 0x000fe20003800000 */
[----:B------:R-:W-:Y:S02]  /*1e90*/  @P0 IMAD.MOV.U32 R13, RZ, RZ, R17 ;  /* 0x000000ffff0d0224 */ /* 0x000fe400078e0011 */
[----:B------:R-:W-:-:S04]  /*1ea0*/  FMUL R11, R11, R2 ;  /* 0x000000020b0b7220 */ /* 0x000fc80000400000 */
[----:B------:R-:W-:-:S05]  /*1eb0*/  FFMA R11, R30, R0, R11 ;  /* 0x000000001e0b7223 */ /* 0x000fca000000000b */
[----:B------:R-:W-:-:S05]  /*1ec0*/  F2FP.F16.F32.PACK_AB R11, RZ, R11 ;  /* 0x0000000bff0b723e */ /* 0x000fca00000000ff */
[----:B------:R0:W-:Y:S01]  /*1ed0*/  @P0 STG.E.U16 desc[UR12][R12.64+0x10], R11 ;  /* 0x0000100b0c000986 */ /* 0x0001e2000c10150c */
[----:B------:R-:W-:Y:S05]  /*1ee0*/  @!P1 BRA `(.L_x_40) ;  /* 0x0000000000049947 */ /* 0x000fea0003800000 */
[----:B------:R0:W5:Y:S02]  /*1ef0*/  LDG.E.LTC128B.U16 R14, desc[UR12][R8.64+0x12] ;  /* 0x0000120c080e7981 */ /* 0x000164000c1e1520 */
.L_x_40:
[----:B------:R-:W-:Y:S05]  /*1f00*/  BSYNC B0 ;  /* 0x0000000000007941 */ /* 0x000fea0003800000 */
.L_x_39:
[----:B0----5:R-:W-:Y:S01]  /*1f10*/  HADD2.F32 R11, -RZ, R14.H0_H0 ;  /* 0x2000000eff0b7230 */ /* 0x021fe20000004100 */
[----:B------:R-:W-:Y:S01]  /*1f20*/  ISETP.GT.AND P0, PT, R3, 0x10, PT ;  /* 0x000000100300780c */ /* 0x000fe20003f04270 */
[----:B------:R-:W-:Y:S01]  /*1f30*/  @P1 IMAD.MOV.U32 R13, RZ, RZ, R17 ;  /* 0x000000ffff0d1224 */ /* 0x000fe200078e0011 */
        /* <DEDUP_REMOVED lines=10> */
.L_x_42:
[----:B------:R-:W-:Y:S05]  /*1fe0*/  BSYNC B0 ;  /* 0x0000000000007941 */ /* 0x000fea0003800000 */
.L_x_41:
        /* <DEDUP_REMOVED lines=10> */
.L_x_44:
[----:B------:R-:W-:Y:S05]  /*2090*/  BSYNC B0 ;  /* 0x0000000000007941 */ /* 0x000fea0003800000 */
.L_x_43:
        /* <DEDUP_REMOVED lines=9> */
.L_x_46:
[----:B------:R-:W-:Y:S05]  /*2130*/  BSYNC B0 ;  /* 0x0000000000007941 */ /* 0x000fea0003800000 */
.L_x_45:
        /* <DEDUP_REMOVED lines=11> */
.L_x_48:
[----:B------:R-:W-:Y:S05]  /*21f0*/  BSYNC B0 ;  /* 0x0000000000007941 */ /* 0x000fea0003800000 */
.L_x_47:
        /* <DEDUP_REMOVED lines=13> */
.L_x_50:
[----:B------:R-:W-:Y:S05]  /*22d0*/  BSYNC B0 ;  /* 0x0000000000007941 */ /* 0x000fea0003800000 */
.L_x_49:
        /* <DEDUP_REMOVED lines=10> */
.L_x_52:
[----:B------:R-:W-:Y:S05]  /*2380*/  BSYNC B0 ;  /* 0x0000000000007941 */ /* 0x000fea0003800000 */
.L_x_51:
        /* <DEDUP_REMOVED lines=9> */
.L_x_54:
[----:B------:R-:W-:Y:S05]  /*2420*/  BSYNC B0 ;  /* 0x0000000000007941 */ /* 0x000fea0003800000 */
.L_x_53:
        /* <DEDUP_REMOVED lines=11> */
.L_x_56:
[----:B------:R-:W-:Y:S05]  /*24e0*/  BSYNC B0 ;  /* 0x0000000000007941 */ /* 0x000fea0003800000 */
.L_x_55:
        /* <DEDUP_REMOVED lines=13> */
.L_x_58:
[----:B------:R-:W-:Y:S05]  /*25c0*/  BSYNC B0 ;  /* 0x0000000000007941 */ /* 0x000fea0003800000 */
.L_x_57:
        /* <DEDUP_REMOVED lines=10> */
.L_x_60:
[----:B------:R-:W-:Y:S05]  /*2670*/  BSYNC B0 ;  /* 0x0000000000007941 */ /* 0x000fea0003800000 */
.L_x_59:
        /* <DEDUP_REMOVED lines=9> */
.L_x_62:
[----:B------:R-:W-:Y:S05]  /*2710*/  BSYNC B0 ;  /* 0x0000000000007941 */ /* 0x000fea0003800000 */
.L_x_61:
        /* <DEDUP_REMOVED lines=11> */
.L_x_64:
[----:B------:R-:W-:Y:S05]  /*27d0*/  BSYNC B0 ;  /* 0x0000000000007941 */ /* 0x000fea0003800000 */
.L_x_63:
        /* <DEDUP_REMOVED lines=13> */
.L_x_66:
[----:B------:R-:W-:Y:S05]  /*28b0*/  BSYNC B0 ;  /* 0x0000000000007941 */ /* 0x000fea0003800000 */
.L_x_65:
        /* <DEDUP_REMOVED lines=10> */
.L_x_68:
[----:B------:R-:W-:Y:S05]  /*2960*/  BSYNC B0 ;  /* 0x0000000000007941 */ /* 0x000fea0003800000 */
.L_x_67:
        /* <DEDUP_REMOVED lines=9> */
.L_x_70:
[----:B------:R-:W-:Y:S05]  /*2a00*/  BSYNC B0 ;  /* 0x0000000000007941 */ /* 0x000fea0003800000 */
.L_x_69:
        /* <DEDUP_REMOVED lines=11> */
.L_x_72:
[----:B------:R-:W-:Y:S05]  /*2ac0*/  BSYNC B0 ;  /* 0x0000000000007941 */ /* 0x000fea0003800000 */
.L_x_71:
        /* <DEDUP_REMOVED lines=13> */
.L_x_74:
[----:B------:R-:W-:Y:S05]  /*2ba0*/  BSYNC B0 ;  /* 0x0000000000007941 */ /* 0x000fea0003800000 */
.L_x_73:
        /* <DEDUP_REMOVED lines=10> */
.L_x_76:
[----:B------:R-:W-:Y:S05]  /*2c50*/  BSYNC B0 ;  /* 0x0000000000007941 */ /* 0x000fea0003800000 */
.L_x_75:
        /* <DEDUP_REMOVED lines=9> */
.L_x_78:
[----:B------:R-:W-:Y:S05]  /*2cf0*/  BSYNC B0 ;  /* 0x0000000000007941 */ /* 0x000fea0003800000 */
.L_x_77:
        /* <DEDUP_REMOVED lines=11> */
.L_x_80:
[----:B------:R-:W-:Y:S05]  /*2db0*/  BSYNC B0 ;  /* 0x0000000000007941 */ /* 0x000fea0003800000 */
.L_x_79:
        /* <DEDUP_REMOVED lines=13> */
.L_x_82:
[----:B------:R-:W-:Y:S05]  /*2e90*/  BSYNC B0 ;  /* 0x0000000000007941 */ /* 0x000fea0003800000 */
.L_x_81:
        /* <DEDUP_REMOVED lines=10> */
.L_x_84:
[----:B------:R-:W-:Y:S05]  /*2f40*/  BSYNC B0 ;  /* 0x0000000000007941 */ /* 0x000fea0003800000 */
.L_x_83:
        /* <DEDUP_REMOVED lines=9> */
.L_x_86:
[----:B------:R-:W-:Y:S05]  /*2fe0*/  BSYNC B0 ;  /* 0x0000000000007941 */ /* 0x000fea0003800000 */
.L_x_85:
        /* <DEDUP_REMOVED lines=11> */
.L_x_88:
[----:B------:R-:W-:Y:S05]  /*30a0*/  BSYNC B0 ;  /* 0x0000000000007941 */ /* 0x000fea0003800000 */
.L_x_87:
        /* <DEDUP_REMOVED lines=13> */
.L_x_90:
[----:B------:R-:W-:Y:S05]  /*3180*/  BSYNC B0 ;  /* 0x0000000000007941 */ /* 0x000fea0003800000 */
.L_x_89:
        /* <DEDUP_REMOVED lines=10> */
.L_x_92:
[----:B------:R-:W-:Y:S05]  /*3230*/  BSYNC B0 ;  /* 0x0000000000007941 */ /* 0x000fea0003800000 */
.L_x_91:
        /* <DEDUP_REMOVED lines=9> */
.L_x_94:
[----:B------:R-:W-:Y:S05]  /*32d0*/  BSYNC B0 ;  /* 0x0000000000007941 */ /* 0x000fea0003800000 */
.L_x_93:
        /* <DEDUP_REMOVED lines=11> */
.L_x_96:
[----:B------:R-:W-:Y:S05]  /*3390*/  BSYNC B0 ;  /* 0x0000000000007941 */ /* 0x000fea0003800000 */
.L_x_95:
        /* <DEDUP_REMOVED lines=13> */
.L_x_98:
[----:B------:R-:W-:Y:S05]  /*3470*/  BSYNC B0 ;  /* 0x0000000000007941 */ /* 0x000fea0003800000 */
.L_x_97:
        /* <DEDUP_REMOVED lines=10> */
.L_x_100:
[----:B------:R-:W-:Y:S05]  /*3520*/  BSYNC B0 ;  /* 0x0000000000007941 */ /* 0x000fea0003800000 */
.L_x_99:
        /* <DEDUP_REMOVED lines=9> */
.L_x_102:
[----:B------:R-:W-:Y:S05]  /*35c0*/  BSYNC B0 ;  /* 0x0000000000007941 */ /* 0x000fea0003800000 */
.L_x_101:
        /* <DEDUP_REMOVED lines=11> */
.L_x_104:
[----:B------:R-:W-:Y:S05]  /*3680*/  BSYNC B0 ;  /* 0x0000000000007941 */ /* 0x000fea0003800000 */
.L_x_103:
        /* <DEDUP_REMOVED lines=13> */
.L_x_106:
[----:B------:R-:W-:Y:S05]  /*3760*/  BSYNC B0 ;  /* 0x0000000000007941 */ /* 0x000fea0003800000 */
.L_x_105:
        /* <DEDUP_REMOVED lines=10> */
.L_x_108:
[----:B------:R-:W-:Y:S05]  /*3810*/  BSYNC B0 ;  /* 0x0000000000007941 */ /* 0x000fea0003800000 */
.L_x_107:
        /* <DEDUP_REMOVED lines=9> */
.L_x_110:
[----:B------:R-:W-:Y:S05]  /*38b0*/  BSYNC B0 ;  /* 0x0000000000007941 */ /* 0x000fea0003800000 */
.L_x_109:
        /* <DEDUP_REMOVED lines=11> */
.L_x_112:
[----:B------:R-:W-:Y:S05]  /*3970*/  BSYNC B0 ;  /* 0x0000000000007941 */ /* 0x000fea0003800000 */
.L_x_111:
        /* <DEDUP_REMOVED lines=13> */
.L_x_114:
[----:B------:R-:W-:Y:S05]  /*3a50*/  BSYNC B0 ;  /* 0x0000000000007941 */ /* 0x000fea0003800000 */
.L_x_113:
        /* <DEDUP_REMOVED lines=10> */
.L_x_116:
[----:B------:R-:W-:Y:S05]  /*3b00*/  BSYNC B0 ;  /* 0x0000000000007941 */ /* 0x000fea0003800000 */
.L_x_115:
        /* <DEDUP_REMOVED lines=9> */
.L_x_118:
[----:B------:R-:W-:Y:S05]  /*3ba0*/  BSYNC B0 ;  /* 0x0000000000007941 */ /* 0x000fea0003800000 */
.L_x_117:
        /* <DEDUP_REMOVED lines=11> */
.L_x_120:
[----:B------:R-:W-:Y:S05]  /*3c60*/  BSYNC B0 ;  /* 0x0000000000007941 */ /* 0x000fea0003800000 */
.L_x_119:
        /* <DEDUP_REMOVED lines=13> */
.L_x_122:
[----:B------:R-:W-:Y:S05]  /*3d40*/  BSYNC B0 ;  /* 0x0000000000007941 */ /* 0x000fea0003800000 */
.L_x_121:
        /* <DEDUP_REMOVED lines=10> */
.L_x_124:
[----:B------:R-:W-:Y:S05]  /*3df0*/  BSYNC B0 ;  /* 0x0000000000007941 */ /* 0x000fea0003800000 */
.L_x_123:
        /* <DEDUP_REMOVED lines=9> */
.L_x_126:
[----:B------:R-:W-:Y:S05]  /*3e90*/  BSYNC B0 ;  /* 0x0000000000007941 */ /* 0x000fea0003800000 */
.L_x_125:
        /* <DEDUP_REMOVED lines=11> */
.L_x_128:
[----:B------:R-:W-:Y:S05]  /*3f50*/  BSYNC B0 ;  /* 0x0000000000007941 */ /* 0x000fea0003800000 */
.L_x_127:
        /* <DEDUP_REMOVED lines=13> */
.L_x_130:
[----:B------:R-:W-:Y:S05]  /*4030*/  BSYNC B0 ;  /* 0x0000000000007941 */ /* 0x000fea0003800000 */
.L_x_129:
        /* <DEDUP_REMOVED lines=10> */
.L_x_132:
[----:B------:R-:W-:Y:S05]  /*40e0*/  BSYNC B0 ;  /* 0x0000000000007941 */ /* 0x000fea0003800000 */
.L_x_131:
        /* <DEDUP_REMOVED lines=9> */
.L_x_134:
[----:B------:R-:W-:Y:S05]  /*4180*/  BSYNC B0 ;  /* 0x0000000000007941 */ /* 0x000fea0003800000 */
.L_x_133:
        /* <DEDUP_REMOVED lines=11> */
.L_x_136:
[----:B------:R-:W-:Y:S05]  /*4240*/  BSYNC B0 ;  /* 0x0000000000007941 */ /* 0x000fea0003800000 */
.L_x_135:
        /* <DEDUP_REMOVED lines=13> */
.L_x_138:
[----:B------:R-:W-:Y:S05]  /*4320*/  BSYNC B0 ;  /* 0x0000000000007941 */ /* 0x000fea0003800000 */
.L_x_137:
        /* <DEDUP_REMOVED lines=10> */
.L_x_140:
[----:B------:R-:W-:Y:S05]  /*43d0*/  BSYNC B0 ;  /* 0x0000000000007941 */ /* 0x000fea0003800000 */
.L_x_139:
        /* <DEDUP_REMOVED lines=9> */
.L_x_142:
[----:B------:R-:W-:Y:S05]  /*4470*/  BSYNC B0 ;  /* 0x0000000000007941 */ /* 0x000fea0003800000 */
.L_x_141:
        /* <DEDUP_REMOVED lines=11> */
.L_x_144:
[----:B------:R-:W-:Y:S05]  /*4530*/  BSYNC B0 ;  /* 0x0000000000007941 */ /* 0x000fea0003800000 */
.L_x_143:
        /* <DEDUP_REMOVED lines=13> */
.L_x_146:
[----:B------:R-:W-:Y:S05]  /*4610*/  BSYNC B0 ;  /* 0x0000000000007941 */ /* 0x000fea0003800000 */
.L_x_145:
        /* <DEDUP_REMOVED lines=10> */
.L_x_148:
[----:B------:R-:W-:Y:S05]  /*46c0*/  BSYNC B0 ;  /* 0x0000000000007941 */ /* 0x000fea0003800000 */
.L_x_147:
[----:B-----5:R-:W-:Y:S01]  /*46d0*/  HADD2.F32 R3, -RZ, R14.H0_H0 ;  /* 0x2000000eff037230 */ /* 0x020fe20000004100 */
[----:B------:R-:W-:Y:S01]  /*46e0*/  ISETP.GT.AND P0, PT, R10, 0x8, P0 ;  /* 0x000000080a00780c */ /* 0x000fe20000704270 */
[----:B------:R-:W-:Y:S03]  /*46f0*/  BSSY B0, `(.L_x_149) ;  /* 0x0000007000007945 */ /* 0x000fe60003800000 */
[----:B01-34-:R-:W-:-:S04]  /*4700*/  FMUL R4, R3, R2 ;  /* 0x0000000203047220 */ /* 0x01bfc80000400000 */
[----:B------:R-:W-:-:S05]  /*4710*/  FFMA R4, R85, R0, R4 ;  /* 0x0000000055047223 */ /* 0x000fca0000000004 */
[----:B------:R-:W-:-:S05]  /*4720*/  F2FP.F16.F32.PACK_AB R4, RZ, R4 ;  /* 0x00000004ff04723e */ /* 0x000fca00000000ff */
[----:B------:R0:W-:Y:S01]  /*4730*/  @P3 STG.E.U16 desc[UR12][R6.64+0xf2], R4 ;  /* 0x0000f20406003986 */ /* 0x0001e2000c10150c */
[----:B------:R-:W-:Y:S05]  /*4740*/  @!P0 BRA `(.L_x_150) ;  /* 0x0000000000048947 */ /* 0x000fea0003800000 */
[----:B------:R1:W5:Y:S02]  /*4750*/  LDG.E.LTC128B.U16 R14, desc[UR12][R8.64+0xf0] ;  /* 0x0000f00c080e7981 */ /* 0x000364000c1e1520 */
.L_x_150:
[----:B------:R-:W-:Y:S05]  /*4760*/  BSYNC B0 ;  /* 0x0000000000007941 */ /* 0x000fea0003800000 */
.L_x_149:
        /* <DEDUP_REMOVED lines=11> */
.L_x_152:
[----:B------:R-:W-:Y:S05]  /*4820*/  BSYNC B0 ;  /* 0x0000000000007941 */ /* 0x000fea0003800000 */
.L_x_151:
[----:B0----5:R-:W-:-:S05]  /*4830*/  HADD2.F32 R3, -RZ, R14.H0_H0 ;  /* 0x2000000eff037230 */ /* 0x021fca0000004100 */
[----:B------:R-:W-:-:S04]  /*4840*/  FMUL R2, R3, R2 ;  /* 0x0000000203027220 */ /* 0x000fc80000400000 */
[----:B------:R-:W-:Y:S01]  /*4850*/  FFMA R2, R87, R0, R2 ;  /* 0x0000000057027223 */ /* 0x000fe20000000002 */
[----:B------:R-:W-:Y:S06]  /*4860*/  @!P1 EXIT ;  /* 0x000000000000994d */ /* 0x000fec0003800000 */
[----:B------:R-:W-:-:S05]  /*4870*/  F2FP.F16.F32.PACK_AB R2, RZ, R2 ;  /* 0x00000002ff02723e */ /* 0x000fca00000000ff */
[----:B------:R-:W-:Y:S01]  /*4880*/  STG.E.U16 desc[UR12][R16.64+0xf2], R2 ;  /* 0x0000f20210007986 */ /* 0x000fe2000c10150c */
[----:B------:R-:W-:Y:S05]  /*4890*/  EXIT ;  /* 0x000000000000794d */ /* 0x000fea0003800000 */
.L_x_28:
[----:B------:R-:W-:Y:S01]  /*48a0*/  ISETP.GT.AND P3, PT, R3, 0x1, PT ;  /* 0x000000010300780c */ /* 0x000fe20003f64270 */
[----:B------:R-:W-:Y:S01]  /*48b0*/  ULDC.64 UR4, c[0x0][0x5c8] ;  /* 0x0001720000047ab9 */ /* 0x000fe20000000a00 */
[-C--:B--2---:R-:W-:Y:S01]  /*48c0*/  FMUL R24, R24, R0.reuse ;  /* 0x0000000018187220 */ /* 0x084fe20000400000 */
[-C--:B------:R-:W-:Y:S01]  /*48d0*/  FMUL R25, R25, R0.reuse ;  /* 0x0000000019197220 */ /* 0x080fe20000400000 */
[----:B------:R-:W-:Y:S01]  /*48e0*/  ISETP.GT.AND P4, PT, R10, RZ, P3 ;  /* 0x000000ff0a00720c */ /* 0x000fe20001f84270 */
[-C--:B------:R-:W-:Y:S01]  /*48f0*/  FMUL R26, R26, R0.reuse ;  /* 0x000000001a1a7220 */ /* 0x080fe20000400000 */
[----:B------:R-:W-:Y:S01]  /*4900*/  LEA R4, P1, R12, UR4, 0x1 ;  /* 0x000000040c047c11 */ /* 0x000fe2000f8208ff */
[----:B------:R-:W-:Y:S01]  /*4910*/  FMUL R27, R27, R0 ;  /* 0x000000001b1b7220 */ /* 0x000fe20000400000 */
[----:B------:R-:W-:Y:S01]  /*4920*/  F2FP.F16.F32.PACK_AB R24, RZ, R24 ;  /* 0x00000018ff18723e */ /* 0x000fe200000000ff */
[-C--:B------:R-:W-:Y:S01]  /*4930*/  FMUL R28, R28, R0.reuse ;  /* 0x000000001c1c7220 */ /* 0x080fe20000400000 */
[----:B------:R-:W-:Y:S01]  /*4940*/  LEA.HI.X R5, R12, UR5, R7, 0x1, P1 ;  /* 0x000000050c057c11 */ /* 0x000fe200088f0c07 */
[-C--:B------:R-:W-:Y:S01]  /*4950*/  FMUL R29, R29, R0.reuse ;  /* 0x000000001d1d7220 */ /* 0x080fe20000400000 */
[----:B------:R-:W-:Y:S01]  /*4960*/  F2FP.F16.F32.PACK_AB R25, RZ, R25 ;  /* 0x00000019ff19723e */ /* 0x000fe200000000ff */
[-C--:B------:R-:W-:Y:S01]  /*4970*/  FMUL R30, R30, R0.reuse ;  /* 0x000000001e1e7220 */ /* 0x080fe20000400000 */
[----:B------:R-:W-:Y:S01]  /*4980*/  ISETP.GT.AND P3, PT, R10, 0x8, P3 ;  /* 0x000000080a00780c */ /* 0x000fe20001f64270 */
[----:B------:R-:W-:Y:S01]  /*4990*/  @P2 STG.E.U16 desc[UR12][R4.64], R24 ;  /* 0x0000001804002986 */ /* 0x000fe2000c10150c */
[----:B------:R-:W-:Y:S01]  /*49a0*/  SHF.L.U64.HI R11, R16, 0x1, R11 ;  /* 0x00000001100b7819 */ /* 0x000fe2000001020b */
[----:B------:R-:W-:Y:S01]  /*49b0*/  FMUL R31, R31, R0 ;  /* 0x000000001f1f7220 */ /* 0x000fe20000400000 */
[----:B------:R-:W-:Y:S01]  /*49c0*/  ISETP.GT.AND P2, PT, R10, 0x8, P0 ;  /* 0x000000080a00780c */ /* 0x000fe20000744270 */
[----:B------:R-:W-:Y:S01]  /*49d0*/  @P4 STG.E.U16 desc[UR12][R4.64+0x2], R25 ;  /* 0x0000021904004986 */ /* 0x000fe2000c10150c */
[----:B------:R-:W-:Y:S01]  /*49e0*/  LEA R16, P4, R16, R4, 0x1 ;  /* 0x0000000410107211 */ /* 0x000fe200078808ff */
[-C--:B------:R-:W-:Y:S01]  /*49f0*/  FMUL R32, R32, R0.reuse ;  /* 0x0000000020207220 */ /* 0x080fe20000400000 */
[----:B------:R-:W-:Y:S01]  /*4a00*/  ISETP.GT.AND P1, PT, R3, 0x8, PT ;  /* 0x000000080300780c */ /* 0x000fe20003f24270 */
[-C--:B------:R-:W-:Y:S01]  /*4a10*/  FMUL R33, R33, R0.reuse ;  /* 0x0000000021217220 */ /* 0x080fe20000400000 */
[----:B------:R-:W-:Y:S01]  /*4a20*/  ISETP.GT.AND P0, PT, R3, 0x9, PT ;  /* 0x000000090300780c */ /* 0x000fe20003f04270 */
[----:B------:R-:W-:Y:S01]  /*4a30*/  IMAD.X R17, R11, 0x1, R5, P4 ;  /* 0x000000010b117824 */ /* 0x000fe200020e0605 */
[C---:B------:R-:W-:Y:S01]  /*4a40*/  ISETP.GT.AND P5, PT, R10.reuse, RZ, P1 ;  /* 0x000000ff0a00720c */ /* 0x040fe20000fa4270 */
[--C-:B------:R-:W-:Y:S01]  /*4a50*/  @P3 IMAD.MOV.U32 R6, RZ, RZ, R16.reuse ;  /* 0x000000ffff063224 */ /* 0x100fe200078e0010 */
[C---:B------:R-:W-:Y:S01]  /*4a60*/  ISETP.GT.AND P4, PT, R10.reuse, RZ, P0 ;  /* 0x000000ff0a00720c */ /* 0x040fe20000784270 */
[--C-:B------:R-:W-:Y:S01]  /*4a70*/  @P3 IMAD.MOV.U32 R7, RZ, RZ, R17.reuse ;  /* 0x000000ffff073224 */ /* 0x100fe200078e0011 */
[----:B------:R-:W-:Y:S01]  /*4a80*/  ISETP.GT.AND P1, PT, R10, 0x8, P1 ;  /* 0x000000080a00780c */ /* 0x000fe20000f24270 */
[----:B------:R-:W-:Y:S01]  /*4a90*/  FMUL R34, R34, R0 ;  /* 0x0000000022227220 */ /* 0x000fe20000400000 */
[----:B------:R-:W-:Y:S01]  /*4aa0*/  F2FP.F16.F32.PACK_AB R26, RZ, R26 ;  /* 0x0000001aff1a723e */ /* 0x000fe200000000ff */
[-C--:B------:R-:W-:Y:S01]  /*4ab0*/  FMUL R35, R35, R0.reuse ;  /* 0x0000000023237220 */ /* 0x080fe20000400000 */
[----:B------:R-:W-:Y:S01]  /*4ac0*/  F2FP.F16.F32.PACK_AB R27, RZ, R27 ;  /* 0x0000001bff1b723e */ /* 0x000fe200000000ff */
[----:B------:R-:W-:Y:S01]  /*4ad0*/  FMUL R36, R36, R0 ;  /* 0x0000000024247220 */ /* 0x000fe20000400000 */
[----:B------:R-:W-:Y:S01]  /*4ae0*/  F2FP.F16.F32.PACK_AB R28, RZ, R28 ;  /* 0x0000001cff1c723e */ /* 0x000fe200000000ff */
[----:B------:R-:W-:Y:S01]  /*4af0*/  @P2 STG.E.U16 desc[UR12][R16.64], R26 ;  /* 0x0000001a10002986 */ /* 0x000fe2000c10150c */
[----:B------:R-:W-:Y:S01]  /*4b00*/  F2FP.F16.F32.PACK_AB R29, RZ, R29 ;  /* 0x0000001dff1d723e */ /* 0x000fe200000000ff */
[-C--:B------:R-:W-:Y:S01]  /*4b10*/  FMUL R37, R37, R0.reuse ;  /* 0x0000000025257220 */ /* 0x080fe20000400000 */
[----:B------:R-:W-:Y:S01]  /*4b20*/  ISETP.GT.AND P2, PT, R10, 0x8, P0 ;  /* 0x000000080a00780c */ /* 0x000fe20000744270 */
[----:B------:R0:W-:Y:S01]  /*4b30*/  @P3 STG.E.U16 desc[UR12][R6.64+0x2], R27 ;  /* 0x0000021b06003986 */ /* 0x0001e2000c10150c */
[C---:B------:R-:W-:Y:S01]  /*4b40*/  ISETP.GT.AND P3, PT, R3.reuse, 0x10, PT ;  /* 0x000000100300780c */ /* 0x040fe20003f64270 */
[----:B------:R-:W-:Y:S01]  /*4b50*/  FMUL R38, R38, R0 ;  /* 0x0000000026267220 */ /* 0x000fe20000400000 */
[----:B------:R-:W-:Y:S01]  /*4b60*/  F2FP.F16.F32.PACK_AB R30, RZ, R30 ;  /* 0x0000001eff1e723e */ /* 0x000fe200000000ff */
[----:B------:R-:W-:Y:S01]  /*4b70*/  @P5 STG.E.U16 desc[UR12][R4.64+0x10], R28 ;  /* 0x0000101c04005986 */ /* 0x000fe2000c10150c */
[----:B------:R-:W-:Y:S01]  /*4b80*/  ISETP.GT.AND P0, PT, R3, 0x11, PT ;  /* 0x000000110300780c */ /* 0x000fe20003f04270 */
[-C--:B------:R-:W-:Y:S01]  /*4b90*/  FMUL R39, R39, R0.reuse ;  /* 0x0000000027277220 */ /* 0x080fe20000400000 */
[----:B------:R-:W-:Y:S01]  /*4ba0*/  F2FP.F16.F32.PACK_AB R31, RZ, R31 ;  /* 0x0000001fff1f723e */ /* 0x000fe200000000ff */
[----:B------:R-:W-:Y:S01]  /*4bb0*/  @P4 STG.E.U16 desc[UR12][R4.64+0x12], R29 ;  /* 0x0000121d04004986 */ /* 0x000fe2000c10150c */
[----:B------:R-:W-:Y:S01]  /*4bc0*/  ISETP.GT.AND P4, PT, R10, RZ, P3 ;  /* 0x000000ff0a00720c */ /* 0x000fe20001f84270 */
[----:B------:R-:W-:Y:S01]  /*4bd0*/  FMUL R40, R40, R0 ;  /* 0x0000000028287220 */ /* 0x000fe20000400000 */
[C---:B------:R-:W-:Y:S01]  /*4be0*/  ISETP.GT.AND P3, PT, R10.reuse, 0x8, P3 ;  /* 0x000000080a00780c */ /* 0x040fe20001f64270 */
[--C-:B0-----:R-:W-:Y:S01]  /*4bf0*/  @P1 IMAD.MOV.U32 R6, RZ, RZ, R16.reuse ;  /* 0x000000ffff061224 */ /* 0x101fe200078e0010 */
[----:B------:R-:W-:Y:S01]  /*4c00*/  ISETP.GT.AND P5, PT, R10, RZ, P0 ;  /* 0x000000ff0a00720c */ /* 0x000fe200007a4270 */
[--C-:B------:R-:W-:Y:S01]  /*4c10*/  @P1 IMAD.MOV.U32 R7, RZ, RZ, R17.reuse ;  /* 0x000000ffff071224 */ /* 0x100fe200078e0011 */
[----:B------:R-:W-:Y:S01]  /*4c20*/  F2FP.F16.F32.PACK_AB R32, RZ, R32 ;  /* 0x00000020ff20723e */ /* 0x000fe200000000ff */
[-C--:B------:R-:W-:Y:S01]  /*4c30*/  FMUL R41, R41, R0.reuse ;  /* 0x0000000029297220 */ /* 0x080fe20000400000 */
[----:B------:R-:W-:Y:S01]  /*4c40*/  F2FP.F16.F32.PACK_AB R33, RZ, R33 ;  /* 0x00000021ff21723e */ /* 0x000fe200000000ff */
[-C--:B------:R-:W-:Y:S01]  /*4c50*/  FMUL R42, R42, R0.reuse ;  /* 0x000000002a2a7220 */ /* 0x080fe20000400000 */
[----:B------:R0:W-:Y:S01]  /*4c60*/  @P1 STG.E.U16 desc[UR12][R6.64+0x10], R30 ;  /* 0x0000101e06001986 */ /* 0x0001e2000c10150c */
[----:B------:R-:W-:Y:S01]  /*4c70*/  ISETP.GT.AND P1, PT, R10, 0x8, P0 ;  /* 0x000000080a00780c */ /* 0x000fe20000724270 */
[----:B------:R-:W-:Y:S01]  /*4c80*/  FMUL R43, R43, R0 ;  /* 0x000000002b2b7220 */ /* 0x000fe20000400000 */
[----:B------:R-:W-:Y:S01]  /*4c90*/  F2FP.F16.F32.PACK_AB R34, RZ, R34 ;  /* 0x00000022ff22723e */ /* 0x000fe200000000ff */
[-C--:B------:R-:W-:Y:S01]  /*4ca0*/  FMUL R44, R44, R0.reuse ;  /* 0x000000002c2c7220 */ /* 0x080fe20000400000 */
[----:B------:R-:W-:Y:S01]  /*4cb0*/  F2FP.F16.F32.PACK_AB R35, RZ, R35 ;  /* 0x00000023ff23723e */ /* 0x000fe200000000ff */
[-C--:B------:R-:W-:Y:S01]  /*4cc0*/  FMUL R45, R45, R0.reuse ;  /* 0x000000002d2d7220 */ /* 0x080fe20000400000 */
[----:B------:R-:W-:Y:S01]  /*4cd0*/  ISETP.GT.AND P0, PT, R3, 0x19, PT ;  /* 0x000000190300780c */ /* 0x000fe20003f04270 */
[----:B------:R-:W-:Y:S01]  /*4ce0*/  FMUL R46, R46, R0 ;  /* 0x000000002e2e7220 */ /* 0x000fe20000400000 */
[----:B------:R-:W-:Y:S01]  /*4cf0*/  F2FP.F16.F32.PACK_AB R36, RZ, R36 ;  /* 0x00000024ff24723e */ /* 0x000fe200000000ff */
[----:B------:R-:W-:Y:S01]  /*4d00*/  FMUL R47, R47, R0 ;  /* 0x000000002f2f7220 */ /* 0x000fe20000400000 */
[----:B------:R-:W-:Y:S01]  /*4d10*/  F2FP.F16.F32.PACK_AB R37, RZ, R37 ;  /* 0x00000025ff25723e */ /* 0x000fe200000000ff */
[--C-:B0-----:R-:W-:Y:S01]  /*4d20*/  @P2 IMAD.MOV.U32 R6, RZ, RZ, R16.reuse ;  /* 0x000000ffff062224 */ /* 0x101fe200078e0010 */
[----:B------:R-:W-:Y:S01]  /*4d30*/  F2FP.F16.F32.PACK_AB R38, RZ, R38 ;  /* 0x00000026ff26723e */ /* 0x000fe200000000ff */
[--C-:B------:R-:W-:Y:S01]  /*4d40*/  @P2 IMAD.MOV.U32 R7, RZ, RZ, R17.reuse ;  /* 0x000000ffff072224 */ /* 0x100fe200078e0011 */
[----:B------:R-:W-:Y:S01]  /*4d50*/  F2FP.F16.F32.PACK_AB R39, RZ, R39 ;  /* 0x00000027ff27723e */ /* 0x000fe200000000ff */
[----:B------:R-:W-:Y:S01]  /*4d60*/  FMUL R48, R48, R0 ;  /* 0x0000000030307220 */ /* 0x000fe20000400000 */
[----:B------:R-:W-:Y:S01]  /*4d70*/  F2FP.F16.F32.PACK_AB R40, RZ, R40 ;  /* 0x00000028ff28723e */ /* 0x000fe200000000ff */
[-C--:B------:R-:W-:Y:S01]  /*4d80*/  FMUL R49, R49, R0.reuse ;  /* 0x0000000031317220 */ /* 0x080fe20000400000 */
[----:B------:R0:W-:Y:S01]  /*4d90*/  @P2 STG.E.U16 desc[UR12][R6.64+0x12], R31 ;  /* 0x0000121f06002986 */ /* 0x0001e2000c10150c */
[----:B------:R-:W-:Y:S01]  /*4da0*/  ISETP.GT.AND P2, PT, R3, 0x18, PT ;  /* 0x000000180300780c */ /* 0x000fe20003f44270 */
[-C--:B------:R-:W-:Y:S01]  /*4db0*/  FMUL R50, R50, R0.reuse ;  /* 0x0000000032327220 */ /* 0x080fe20000400000 */
[----:B------:R-:W-:Y:S01]  /*4dc0*/  F2FP.F16.F32.PACK_AB R41, RZ, R41 ;  /* 0x00000029ff29723e */ /* 0x000fe200000000ff */
[----:B------:R-:W-:Y:S01]  /*4dd0*/  @P4 STG.E.U16 desc[UR12][R4.64+0x20], R32 ;  /* 0x0000202004004986 */ /* 0x000fe2000c10150c */
[C---:B------:R-:W-:Y:S01]  /*4de0*/  ISETP.GT.AND P4, PT, R10.reuse, RZ, P2 ;  /* 0x000000ff0a00720c */ /* 0x040fe20001784270 */
[-C--:B------:R-:W-:Y:S01]  /*4df0*/  FMUL R51, R51, R0.reuse ;  /* 0x0000000033337220 */ /* 0x080fe20000400000 */
[C---:B------:R-:W-:Y:S01]  /*4e00*/  ISETP.GT.AND P2, PT, R10.reuse, 0x8, P2 ;  /* 0x000000080a00780c */ /* 0x040fe20001744270 */
[----:B------:R-:W-:Y:S01]  /*4e10*/  @P5 STG.E.U16 desc[UR12][R4.64+0x22], R33 ;  /* 0x0000222104005986 */ /* 0x000fe2000c10150c */
[----:B------:R-:W-:Y:S01]  /*4e20*/  ISETP.GT.AND P5, PT, R10, RZ, P0 ;  /* 0x000000ff0a00720c */ /* 0x000fe200007a4270 */
[----:B------:R-:W-:Y:S01]  /*4e30*/  FMUL R52, R52, R0 ;  /* 0x0000000034347220 */ /* 0x000fe20000400000 */
[----:B------:R-:W-:Y:S01]  /*4e40*/  F2FP.F16.F32.PACK_AB R42, RZ, R42 ;  /* 0x0000002aff2a723e */ /* 0x000fe200000000ff */
[--C-:B0-----:R-:W-:Y:S01]  /*4e50*/  @P3 IMAD.MOV.U32 R6, RZ, RZ, R16.reuse ;  /* 0x000000ffff063224 */ /* 0x101fe200078e0010 */
[----:B------:R-:W-:Y:S01]  /*4e60*/  F2FP.F16.F32.PACK_AB R43, RZ, R43 ;  /* 0x0000002bff2b723e */ /* 0x000fe200000000ff */
[--C-:B------:R-:W-:Y:S01]  /*4e70*/  @P3 IMAD.MOV.U32 R7, RZ, RZ, R17.reuse ;  /* 0x000000ffff073224 */ /* 0x100fe200078e0011 */
[----:B------:R-:W-:Y:S01]  /*4e80*/  F2FP.F16.F32.PACK_AB R44, RZ, R44 ;  /* 0x0000002cff2c723e */ /* 0x000fe200000000ff */
[-C--:B------:R-:W-:Y:S01]  /*4e90*/  FMUL R53, R53, R0.reuse ;  /* 0x0000000035357220 */ /* 0x080fe20000400000 */
[----:B------:R-:W-:Y:S01]  /*4ea0*/  F2FP.F16.F32.PACK_AB R45, RZ, R45 ;  /* 0x0000002dff2d723e */ /* 0x000fe200000000ff */
[-C--:B------:R-:W-:Y:S01]  /*4eb0*/  FMUL R54, R54, R0.reuse ;  /* 0x0000000036367220 */ /* 0x080fe20000400000 */
[----:B------:R0:W-:Y:S01]  /*4ec0*/  @P3 STG.E.U16 desc[UR12][R6.64+0x20], R34 ;  /* 0x0000202206003986 */ /* 0x0001e2000c10150c */
[----:B------:R-:W-:Y:S01]  /*4ed0*/  ISETP.GT.AND P3, PT, R3, 0x20, PT ;  /* 0x000000200300780c */ /* 0x000fe20003f64270 */
[----:B------:R-:W-:Y:S01]  /*4ee0*/  FMUL R55, R55, R0 ;  /* 0x0000000037377220 */ /* 0x000fe20000400000 */
[----:B------:R-:W-:Y:S01]  /*4ef0*/  F2FP.F16.F32.PACK_AB R46, RZ, R46 ;  /* 0x0000002eff2e723e */ /* 0x000fe200000000ff */
[-C--:B------:R-:W-:Y:S01]  /*4f00*/  FMUL R56, R56, R0.reuse ;  /* 0x0000000038387220 */ /* 0x080fe20000400000 */
[----:B------:R-:W-:Y:S01]  /*4f10*/  F2FP.F16.F32.PACK_AB R47, RZ, R47 ;  /* 0x0000002fff2f723e */ /* 0x000fe200000000ff */
[----:B------:R-:W-:Y:S01]  /*4f20*/  FMUL R57, R57, R0 ;  /* 0x0000000039397220 */ /* 0x000fe20000400000 */
[----:B------:R-:W-:Y:S01]  /*4f30*/  F2FP.F16.F32.PACK_AB R48, RZ, R48 ;  /* 0x00000030ff30723e */ /* 0x000fe200000000ff */
[-C--:B------:R-:W-:Y:S01]  /*4f40*/  FMUL R58, R58, R0.reuse ;  /* 0x000000003a3a7220 */ /* 0x080fe20000400000 */
[----:B------:R-:W-:Y:S01]  /*4f50*/  F2FP.F16.F32.PACK_AB R49, RZ, R49 ;  /* 0x00000031ff31723e */ /* 0x000fe200000000ff */
        /* <DEDUP_REMOVED lines=10> */
[----:B------:R-:W-:Y:S01]  /*5000*/  ISETP.GT.AND P1, PT, R10, 0x8, P0 ;  /* 0x000000080a00780c */ /* 0x000fe20000724270 */
[-C--:B------:R-:W-:Y:S01]  /*5010*/  FMUL R62, R62, R0.reuse ;  /* 0x000000003e3e7220 */ /* 0x080fe20000400000 */
[----:B------:R-:W-:Y:S01]  /*5020*/  ISETP.GT.AND P0, PT, R3, 0x21, PT ;  /* 0x000000210300780c */ /* 0x000fe20003f04270 */
        /* <DEDUP_REMOVED lines=65> */
[----:B0-----:R-:W-:Y:S01]  /*5440*/  @P1 IMAD.MOV.U32 R6, RZ, RZ, R16 ;  /* 0x000000ffff061224 */ /* 0x001fe200078e0010 */
[----:B------:R-:W-:Y:S01]  /*5450*/  F2FP.F16.F32.PACK_AB R75, RZ, R75 ;  /* 0x0000004bff4b723e */ /* 0x000fe200000000ff */
[----:B------:R-:W-:Y:S01]  /*5460*/  @P1 IMAD.MOV.U32 R7, RZ, RZ, R17 ;  /* 0x000000ffff071224 */ /* 0x000fe200078e0011 */
        /* <DEDUP_REMOVED lines=10> */
[----:B------:R-:W-:Y:S01]  /*5510*/  FMUL R0, R87, R0 ;  /* 0x0000000057007220 */ /* 0x000fe20000400000 */
[C---:B------:R-:W-:Y:S01]  /*5520*/  ISETP.GT.AND P3, PT, R10.reuse, 0x8, P3 ;  /* 0x000000080a00780c */ /* 0x040fe20001f64270 */
[----:B------:R-:W-:Y:S01]  /*5530*/  @P5 STG.E.U16 desc[UR12][R4.64+0x52], R45 ;  /* 0x0000522d04005986 */ /* 0x000fe2000c10150c */
[----:B------:R-:W-:-:S02]  /*5540*/  ISETP.GT.AND P5, PT, R10, RZ, P0 ;  /* 0x000000ff0a00720c */ /* 0x000fc400007a4270 */
[----:B------:R-:W-:Y:S01]  /*5550*/  F2FP.F16.F32.PACK_AB R78, RZ, R78 ;  /* 0x0000004eff4e723e */ /* 0x000fe200000000ff */
[----:B0-----:R-:W-:Y:S01]  /*5560*/  @P2 IMAD.MOV.U32 R6, RZ, RZ, R16 ;  /* 0x000000ffff062224 */ /* 0x001fe200078e0010 */
[----:B------:R-:W-:Y:S01]  /*5570*/  F2FP.F16.F32.PACK_AB R79, RZ, R79 ;  /* 0x0000004fff4f723e */ /* 0x000fe200000000ff */
[----:B------:R-:W-:Y:S01]  /*5580*/  @P2 IMAD.MOV.U32 R7, RZ, RZ, R17 ;  /* 0x000000ffff072224 */ /* 0x000fe200078e0011 */
[----:B------:R-:W-:Y:S02]  /*5590*/  F2FP.F16.F32.PACK_AB R80, RZ, R80 ;  /* 0x00000050ff50723e */ /* 0x000fe400000000ff */
[----:B------:R-:W-:Y:S02]  /*55a0*/  F2FP.F16.F32.PACK_AB R81, RZ, R81 ;  /* 0x00000051ff51723e */ /* 0x000fe400000000ff */
[----:B------:R0:W-:Y:S01]  /*55b0*/  @P2 STG.E.U16 desc[UR12][R6.64+0x50], R46 ;  /* 0x0000502e06002986 */ /* 0x0001e2000c10150c */
[----:B------:R-:W-:Y:S02]  /*55c0*/  ISETP.GT.AND P2, PT, R3, 0x38, PT ;  /* 0x000000380300780c */ /* 0x000fe40003f44270 */
[----:B------:R-:W-:-:S02]  /*55d0*/  F2FP.F16.F32.PACK_AB R82, RZ, R82 ;  /* 0x00000052ff52723e */ /* 0x000fc400000000ff */
[----:B------:R-:W-:Y:S02]  /*55e0*/  F2FP.F16.F32.PACK_AB R83, RZ, R83 ;  /* 0x00000053ff53723e */ /* 0x000fe400000000ff */
[----:B------:R-:W-:Y:S02]  /*55f0*/  F2FP.F16.F32.PACK_AB R84, RZ, R84 ;  /* 0x00000054ff54723e */ /* 0x000fe400000000ff */
[----:B------:R-:W-:Y:S02]  /*5600*/  F2FP.F16.F32.PACK_AB R85, RZ, R85 ;  /* 0x00000055ff55723e */ /* 0x000fe400000000ff */
[----:B------:R-:W-:Y:S01]  /*5610*/  F2FP.F16.F32.PACK_AB R86, RZ, R86 ;  /* 0x00000056ff56723e */ /* 0x000fe200000000ff */
[----:B0-----:R-:W-:Y:S02]  /*5620*/  @P1 IMAD.MOV.U32 R6, RZ, RZ, R16 ;  /* 0x000000ffff061224 */ /* 0x001fe400078e0010 */
[----:B------:R-:W-:-:S05]  /*5630*/  @P1 IMAD.MOV.U32 R7, RZ, RZ, R17 ;  /* 0x000000ffff071224 */ /* 0x000fca00078e0011 */
[----:B------:R0:W-:Y:S01]  /*5640*/  @P1 STG.E.U16 desc[UR12][R6.64+0x52], R47 ;  /* 0x0000522f06001986 */ /* 0x0001e2000c10150c */
[C---:B------:R-:W-:Y:S02]  /*5650*/  ISETP.GT.AND P1, PT, R10.reuse, 0x8, P0 ;  /* 0x000000080a00780c */ /* 0x040fe40000724270 */
[----:B------:R-:W-:Y:S01]  /*5660*/  ISETP.GT.AND P0, PT, R3, 0x39, PT ;  /* 0x000000390300780c */ /* 0x000fe20003f04270 */
[----:B------:R-:W-:Y:S01]  /*5670*/  @P4 STG.E.U16 desc[UR12][R4.64+0x60], R48 ;  /* 0x0000603004004986 */ /* 0x000fe2000c10150c */
[C---:B------:R-:W-:Y:S02]  /*5680*/  ISETP.GT.AND P4, PT, R10.reuse, RZ, P2 ;  /* 0x000000ff0a00720c */ /* 0x040fe40001784270 */
[C---:B------:R-:W-:Y:S01]  /*5690*/  ISETP.GT.AND P2, PT, R10.reuse, 0x8, P2 ;  /* 0x000000080a00780c */ /* 0x040fe20001744270 */
[----:B------:R-:W-:Y:S01]  /*56a0*/  @P5 STG.E.U16 desc[UR12][R4.64+0x62], R49 ;  /* 0x0000623104005986 */ /* 0x000fe2000c10150c */
[----:B------:R-:W-:Y:S01]  /*56b0*/  ISETP.GT.AND P5, PT, R10, RZ, P0 ;  /* 0x000000ff0a00720c */ /* 0x000fe200007a4270 */
[----:B0-----:R-:W-:-:S02]  /*56c0*/  @P3 IMAD.MOV.U32 R6, RZ, RZ, R16 ;  /* 0x000000ffff063224 */ /* 0x001fc400078e0010 */
[----:B------:R-:W-:-:S05]  /*56d0*/  @P3 IMAD.MOV.U32 R7, RZ, RZ, R17 ;  /* 0x000000ffff073224 */ /* 0x000fca00078e0011 */
[----:B------:R0:W-:Y:S01]  /*56e0*/  @P3 STG.E.U16 desc[UR12][R6.64+0x60], R50 ;  /* 0x0000603206003986 */ /* 0x0001e2000c10150c */
[----:B------:R-:W-:Y:S01]  /*56f0*/  ISETP.GT.AND P3, PT, R3, 0x40, PT ;  /* 0x000000400300780c */ /* 0x000fe20003f64270 */
        /* <DEDUP_REMOVED lines=37> */
[C---:B------:R-:W-:Y:S02]  /*5950*/  ISETP.GT.AND P5, PT, R10.reuse, RZ, P0 ;  /* 0x000000ff0a00720c */ /* 0x040fe400007a4270 */
[----:B------:R-:W-:Y:S01]  /*5960*/  ISETP.GT.AND P0, PT, R10, 0x8, P0 ;  /* 0x000000080a00780c */ /* 0x000fe20000704270 */
[----:B0-----:R-:W-:-:S02]  /*5970*/  @P2 IMAD.MOV.U32 R6, RZ, RZ, R16 ;  /* 0x000000ffff062224 */ /* 0x001fc400078e0010 */
[----:B------:R-:W-:-:S05]  /*5980*/  @P2 IMAD.MOV.U32 R7, RZ, RZ, R17 ;  /* 0x000000ffff072224 */ /* 0x000fca00078e0011 */
[----:B------:R0:W-:Y:S01]  /*5990*/  @P2 STG.E.U16 desc[UR12][R6.64+0x90], R62 ;  /* 0x0000903e06002986 */ /* 0x0001e2000c10150c */
[----:B------:R-:W-:Y:S01]  /*59a0*/  ISETP.GT.AND P2, PT, R3, 0x59, PT ;  /* 0x000000590300780c */ /* 0x000fe20003f44270 */
[----:B0-----:R-:W-:Y:S02]  /*59b0*/  @P1 IMAD.MOV.U32 R6, RZ, RZ, R16 ;  /* 0x000000ffff061224 */ /* 0x001fe400078e0010 */
[----:B------:R-:W-:-:S05]  /*59c0*/  @P1 IMAD.MOV.U32 R7, RZ, RZ, R17 ;  /* 0x000000ffff071224 */ /* 0x000fca00078e0011 */
[----:B------:R0:W-:Y:S01]  /*59d0*/  @P1 STG.E.U16 desc[UR12][R6.64+0x92], R63 ;  /* 0x0000923f06001986 */ /* 0x0001e2000c10150c */
[----:B------:R-:W-:-:S03]  /*59e0*/  ISETP.GT.AND P1, PT, R3, 0x58, PT ;  /* 0x000000580300780c */ /* 0x000fc60003f24270 */
[----:B------:R-:W-:Y:S01]  /*59f0*/  @P4 STG.E.U16 desc[UR12][R4.64+0xa0], R64 ;  /* 0x0000a04004004986 */ /* 0x000fe2000c10150c */
[C---:B------:R-:W-:Y:S02]  /*5a00*/  ISETP.GT.AND P4, PT, R10.reuse, RZ, P1 ;  /* 0x000000ff0a00720c */ /* 0x040fe40000f84270 */
[C---:B------:R-:W-:Y:S01]  /*5a10*/  ISETP.GT.AND P1, PT, R10.reuse, 0x8, P1 ;  /* 0x000000080a00780c */ /* 0x040fe20000f24270 */
[----:B------:R-:W-:Y:S01]  /*5a20*/  @P5 STG.E.U16 desc[UR12][R4.64+0xa2], R65 ;  /* 0x0000a24104005986 */ /* 0x000fe2000c10150c */
[C---:B------:R-:W-:Y:S02]  /*5a30*/  ISETP.GT.AND P5, PT, R10.reuse, RZ, P2 ;  /* 0x000000ff0a00720c */ /* 0x040fe400017a4270 */
[----:B------:R-:W-:Y:S01]  /*5a40*/  ISETP.GT.AND P2, PT, R10, 0x8, P2 ;  /* 0x000000080a00780c */ /* 0x000fe20001744270 */
[----:B0-----:R-:W-:Y:S02]  /*5a50*/  @P3 IMAD.MOV.U32 R6, RZ, RZ, R16 ;  /* 0x000000ffff063224 */ /* 0x001fe400078e0010 */
        /* <DEDUP_REMOVED lines=15> */
[----:B------:R0:W-:Y:S02]  /*5b50*/  @P1 STG.E.U16 desc[UR12][R6.64+0xb0], R70 ;  /* 0x0000b04606001986 */ /* 0x0001e4000c10150c */
[----:B0-----:R-:W-:Y:S02]  /*5b60*/  @P2 IMAD.MOV.U32 R6, RZ, RZ, R16 ;  /* 0x000000ffff062224 */ /* 0x001fe400078e0010 */
[----:B------:R-:W-:-:S05]  /*5b70*/  @P2 IMAD.MOV.U32 R7, RZ, RZ, R17 ;  /* 0x000000ffff072224 */ /* 0x000fca00078e0011 */
[----:B------:R0:W-:Y:S01]  /*5b80*/  @P2 STG.E.U16 desc[UR12][R6.64+0xb2], R71 ;  /* 0x0000b24706002986 */ /* 0x0001e2000c10150c */
[----:B------:R-:W-:-:S03]  /*5b90*/  ISETP.GT.AND P2, PT, R3, 0x71, PT ;  /* 0x000000710300780c */ /* 0x000fc60003f44270 */
[----:B------:R-:W-:Y:S01]  /*5ba0*/  @P4 STG.E.U16 desc[UR12][R4.64+0xc0], R72 ;  /* 0x0000c04804004986 */ /* 0x000fe2000c10150c */
[----:B------:R-:W-:-:S03]  /*5bb0*/  ISETP.GT.AND P4, PT, R3, 0x68, PT ;  /* 0x000000680300780c */ /* 0x000fc60003f84270 */
[----:B------:R-:W-:Y:S01]  /*5bc0*/  @P5 STG.E.U16 desc[UR12][R4.64+0xc2], R73 ;  /* 0x0000c24904005986 */ /* 0x000fe2000c10150c */
[----:B------:R-:W-:Y:S02]  /*5bd0*/  ISETP.GT.AND P5, PT, R3, 0x69, PT ;  /* 0x000000690300780c */ /* 0x000fe40003fa4270 */
[C---:B------:R-:W-:Y:S01]  /*5be0*/  ISETP.GT.AND P1, PT, R10.reuse, RZ, P4 ;  /* 0x000000ff0a00720c */ /* 0x040fe20002724270 */
[----:B0-----:R-:W-:Y:S01]  /*5bf0*/  @P3 IMAD.MOV.U32 R6, RZ, RZ, R16 ;  /* 0x000000ffff063224 */ /* 0x001fe200078e0010 */
[C---:B------:R-:W-:Y:S01]  /*5c00*/  ISETP.GT.AND P6, PT, R10.reuse, RZ, P5 ;  /* 0x000000ff0a00720c */ /* 0x040fe20002fc4270 */
[----:B------:R-:W-:Y:S01]  /*5c10*/  @P3 IMAD.MOV.U32 R7, RZ, RZ, R17 ;  /* 0x000000ffff073224 */ /* 0x000fe200078e0011 */
[----:B------:R-:W-:-:S04]  /*5c20*/  ISETP.GT.AND P4, PT, R10, 0x8, P4 ;  /* 0x000000080a00780c */ /* 0x000fc80002784270 */
[----:B------:R0:W-:Y:S01]  /*5c30*/  @P3 STG.E.U16 desc[UR12][R6.64+0xc0], R74 ;  /* 0x0000c04a06003986 */ /* 0x0001e2000c10150c */
[----:B------:R-:W-:-:S06]  /*5c40*/  ISETP.GT.AND P3, PT, R3, 0x70, PT ;  /* 0x000000700300780c */ /* 0x000fcc0003f64270 */
[----:B------:R-:W-:Y:S02]  /*5c50*/  @P6 IMAD.MOV.U32 R2, RZ, RZ, R4 ;  /* 0x000000ffff026224 */ /* 0x000fe400078e0004 */
[----:B0-----:R-:W-:Y:S02]  /*5c60*/  @P0 IMAD.MOV.U32 R6, RZ, RZ, R16 ;  /* 0x000000ffff060224 */ /* 0x001fe400078e0010 */
[----:B------:R-:W-:-:S05]  /*5c70*/  @P0 IMAD.MOV.U32 R7, RZ, RZ, R17 ;  /* 0x000000ffff070224 */ /* 0x000fca00078e0011 */
[----:B------:R-:W-:Y:S01]  /*5c80*/  @P0 STG.E.U16 desc[UR12][R6.64+0xc2], R75 ;  /* 0x0000c24b06000986 */ /* 0x000fe2000c10150c */
[----:B------:R-:W-:-:S03]  /*5c90*/  ISETP.GT.AND P0, PT, R3, 0x79, PT ;  /* 0x000000790300780c */ /* 0x000fc60003f04270 */
[----:B------:R-:W-:Y:S01]  /*5ca0*/  @P1 STG.E.U16 desc[UR12][R4.64+0xd0], R76 ;  /* 0x0000d04c04001986 */ /* 0x000fe2000c10150c */
[----:B------:R-:W-:Y:S01]  /*5cb0*/  ISETP.GT.AND P1, PT, R3, 0x78, PT ;  /* 0x000000780300780c */ /* 0x000fe20003f24270 */
[----:B------:R-:W-:-:S05]  /*5cc0*/  @P6 IMAD.MOV.U32 R3, RZ, RZ, R5 ;  /* 0x000000ffff036224 */ /* 0x000fca00078e0005 */
[----:B------:R0:W-:Y:S01]  /*5cd0*/  @P6 STG.E.U16 desc[UR12][R2.64+0xd2], R77 ;  /* 0x0000d24d02006986 */ /* 0x0001e2000c10150c */
[C---:B------:R-:W-:Y:S02]  /*5ce0*/  ISETP.GT.AND P6, PT, R10.reuse, 0x8, P5 ;  /* 0x000000080a00780c */ /* 0x040fe40002fc4270 */
[C---:B------:R-:W-:Y:S02]  /*5cf0*/  ISETP.GT.AND P5, PT, R10.reuse, RZ, P3 ;  /* 0x000000ff0a00720c */ /* 0x040fe40001fa4270 */
[----:B------:R-:W-:Y:S01]  /*5d00*/  ISETP.GT.AND P3, PT, R10, 0x8, P3 ;  /* 0x000000080a00780c */ /* 0x000fe20001f64270 */
[----:B0-----:R-:W-:Y:S02]  /*5d10*/  @P4 IMAD.MOV.U32 R2, RZ, RZ, R16 ;  /* 0x000000ffff024224 */ /* 0x001fe400078e0010 */
[----:B------:R-:W-:-:S05]  /*5d20*/  @P4 IMAD.MOV.U32 R3, RZ, RZ, R17 ;  /* 0x000000ffff034224 */ /* 0x000fca00078e0011 */
[----:B------:R0:W-:Y:S01]  /*5d30*/  @P4 STG.E.U16 desc[UR12][R2.64+0xd0], R78 ;  /* 0x0000d04e02004986 */ /* 0x0001e2000c10150c */
        /* <DEDUP_REMOVED lines=14> */
[----:B------:R0:W-:Y:S02]  /*5e20*/  @P4 STG.E.U16 desc[UR12][R2.64+0xe2], R81 ;  /* 0x0000e25102004986 */ /* 0x0001e4000c10150c */
        /* <DEDUP_REMOVED lines=8> */
[----:B------:R0:W-:Y:S04]  /*5eb0*/  @P5 STG.E.U16 desc[UR12][R2.64+0xf0], R84 ;  /* 0x0000f05402005986 */ /* 0x0001e8000c10150c */
[----:B------:R1:W-:Y:S01]  /*5ec0*/  @P6 STG.E.U16 desc[UR12][R4.64+0xf2], R85 ;  /* 0x0000f25504006986 */ /* 0x0003e2000c10150c */
[----:B0-----:R-:W-:Y:S02]  /*5ed0*/  @P1 IMAD.MOV.U32 R2, RZ, RZ, R16 ;  /* 0x000000ffff021224 */ /* 0x001fe400078e0010 */
[----:B------:R-:W-:-:S05]  /*5ee0*/  @P1 IMAD.MOV.U32 R3, RZ, RZ, R17 ;  /* 0x000000ffff031224 */ /* 0x000fca00078e0011 */
[----:B------:R1:W-:Y:S01]  /*5ef0*/  @P1 STG.E.U16 desc[UR12][R2.64+0xf0], R86 ;  /* 0x0000f05602001986 */ /* 0x0003e2000c10150c */
[----:B------:R-:W-:Y:S05]  /*5f00*/  @!P0 EXIT ;  /* 0x000000000000894d */ /* 0x000fea0003800000 */
[----:B------:R-:W-:-:S05]  /*5f10*/  F2FP.F16.F32.PACK_AB R0, RZ, R0 ;  /* 0x00000000ff00723e */ /* 0x000fca00000000ff */
[----:B------:R-:W-:Y:S01]  /*5f20*/  STG.E.U16 desc[UR12][R16.64+0xf2], R0 ;  /* 0x0000f20010007986 */ /* 0x000fe2000c10150c */
[----:B------:R-:W-:Y:S05]  /*5f30*/  EXIT ;  /* 0x000000000000794d */ /* 0x000fea0003800000 */
.L_x_14:
[----:B------:R-:W-:-:S13]  /*5f40*/  ISETP.NE.AND P0, PT, R8, RZ, PT ;  /* 0x000000ff0800720c */ /* 0x000fda0003f05270 */
[----:B------:R-:W-:Y:S05]  /*5f50*/  @P0 EXIT ;  /* 0x000000000000094d */ /* 0x000fea0003800000 */
[----:B------:R-:W-:-:S13]  /*5f60*/  ELECT P0, URZ, PT ;  /* 0x00000000003f782f */ /* 0x000fda0003800000 */
[----:B------:R-:W-:Y:S05]  /*5f70*/  @!P0 BRA `(.L_x_153) ;  /* 0x0000000400c08947 */ /* 0x000fea0003800000 */
[----:B------:R-:W-:-:S13]  /*5f80*/  ISETP.GE.AND P0, PT, R6, 0x1, PT ;  /* 0x000000010600780c */ /* 0x000fda0003f06270 */
[----:B------:R-:W-:Y:S05]  /*5f90*/  @!P0 BRA `(.L_x_153) ;  /* 0x0000000400b88947 */ /* 0x000fea0003800000 */
[----:B------:R-:W2:Y:S01]  /*5fa0*/  S2R R16, SR_CgaCtaId ;  /* 0x0000000000107919 */ /* 0x000ea20000008800 */
[----:B------:R-:W-:Y:S01]  /*5fb0*/  IMAD.SHL.U32 R22, R11, 0x40, RZ ;  /* 0x000000400b167824 */ /* 0x000fe200078e00ff */
[----:B------:R-:W-:Y:S01]  /*5fc0*/  ULDC UR4, c[0x0][0x384] ;  /* 0x0000e10000047ab9 */ /* 0x000fe20000000800 */
[----:B------:R-:W-:Y:S01]  /*5fd0*/  LOP3.LUT P0, RZ, R10, 0x1f, RZ, 0xc0, !PT ;  /* 0x0000001f0aff7812 */ /* 0x000fe2000780c0ff */
[----:B------:R-:W-:Y:S01]  /*5fe0*/  ULDC UR5, c[0x0][0x388] ;  /* 0x0000e20000057ab9 */ /* 0x000fe20000000800 */
[----:B------:R-:W-:Y:S01]  /*5ff0*/  IMAD.HI.U32 R3, R22, UR4, RZ ;  /* 0x0000000416037c27 */ /* 0x000fe2000f8e00ff */
[C---:B------:R-:W-:Y:S02]  /*6000*/  ISETP.NE.AND P1, PT, R12.reuse, RZ, PT ;  /* 0x000000ff0c00720c */ /* 0x040fe40003f25270 */
[----:B------:R-:W-:Y:S02]  /*6010*/  CS2R R10, SRZ ;  /* 0x00000000000a7805 */ /* 0x000fe4000001ff00 */
[----:B------:R-:W-:Y:S01]  /*6020*/  ISETP.NE.OR P0, PT, R12, RZ, !P0 ;  /* 0x000000ff0c00720c */ /* 0x000fe20004705670 */
[----:B------:R-:W-:Y:S01]  /*6030*/  IMAD.MOV.U32 R5, RZ, RZ, 0x1 ;  /* 0x00000001ff057424 */ /* 0x000fe200078e00ff */
[----:B------:R-:W-:Y:S01]  /*6040*/  LOP3.LUT R23, R4, 0x2, RZ, 0xfc, !PT ;  /* 0x0000000204177812 */ /* 0x000fe200078efcff */
[----:B------:R-:W-:Y:S01]  /*6050*/  IMAD.MOV.U32 R8, RZ, RZ, RZ ;  /* 0x000000ffff087224 */ /* 0x000fe200078e00ff */
[----:B------:R-:W-:Y:S01]  /*6060*/  SHF.R.U32.HI R3, RZ, UR5, R3 ;  /* 0x00000005ff037c19 */ /* 0x000fe20008011603 */
[----:B------:R-:W-:-:S02]  /*6070*/  IMAD.MOV.U32 R12, RZ, RZ, RZ ;  /* 0x000000ffff0c7224 */ /* 0x000fc400078e00ff */
[----:B--2--5:R-:W-:-:S05]  /*6080*/  IMAD.SHL.U32 R0, R16, 0x40, RZ ;  /* 0x0000004010007824 */ /* 0x024fca00078e00ff */
[----:B---3--:R-:W-:Y:S01]  /*6090*/  LOP3.LUT R2, R0, 0x40, RZ, 0xc0, !PT ;  /* 0x0000004000027812 */ /* 0x008fe200078ec0ff */
[----:B------:R-:W-:-:S04]  /*60a0*/  IMAD R0, R14, R15, RZ ;  /* 0x0000000f0e007224 */ /* 0x000fc800078e02ff */
[----:B------:R-:W-:Y:S02]  /*60b0*/  IMAD R9, R7, R0, 0x1 ;  /* 0x0000000107097424 */ /* 0x000fe400078e0200 */
[----:B------:R-:W-:Y:S02]  /*60c0*/  IMAD R2, R13, 0x80, R2 ;  /* 0x000000800d027824 */ /* 0x000fe400078e0202 */
[----:B------:R-:W-:-:S07]  /*60d0*/  IMAD.SHL.U32 R0, R16, 0x1000, RZ ;  /* 0x0000100010007824 */ /* 0x000fce00078e00ff */
.L_x_157:
[----:B------:R-:W0:Y:S01]  /*60e0*/  S2R R14, SR_CgaCtaId ;  /* 0x00000000000e7919 */ /* 0x000e220000008800 */
[----:B------:R-:W-:-:S04]  /*60f0*/  MOV R13, 0x400 ;  /* 0x00000400000d7802 */ /* 0x000fc80000000f00 */
[----:B0-----:R-:W-:Y:S02]  /*6100*/  LEA R21, R14, R13, 0x18 ;  /* 0x0000000d0e157211 */ /* 0x001fe400078ec0ff */
[----:B------:R-:W-:-:S03]  /*6110*/  SHF.L.U32 R13, R5, 0x1f, RZ ;  /* 0x0000001f050d7819 */ /* 0x000fc600000006ff */
[----:B------:R-:W-:-:S07]  /*6120*/  IMAD R20, R8, 0x8, R21 ;  /* 0x0000000808147824 */ /* 0x000fce00078e0215 */
.L_x_154:
[----:B0-----:R0:W1:Y:S02]  /*6130*/  SYNCS.PHASECHK.TRANS64.TRYWAIT P2, [R20+URZ+0x36048], R13 ;  /* 0x0360480d140075a7 */ /* 0x001064000804017f */
[----:B-1----:R-:W-:Y:S05]  /*6140*/  @!P2 NANOSLEEP.SYNCS 0x989680 ;  /* 0x009896800000a95d */ /* 0x002fea0003900000 */
[----:B------:R-:W1:Y:S02]  /*6150*/  @!P2 SYNCS.PHASECHK.TRANS64 P2, [R20+URZ+0x36048], R13 ;  /* 0x0360480d1400a5a7 */ /* 0x000e64000804007f */
[----:B-1----:R-:W-:Y:S05]  /*6160*/  @!P2 BRA `(.L_x_154) ;  /* 0xfffffffc00f0a947 */ /* 0x002fea000383ffff */
[----:B0-----:R-:W0:Y:S02]  /*6170*/  @!P1 LDC R13, c[0x0][0x500] ;  /* 0x00014000ff0d9b82 */ /* 0x001e240000000800 */
[----:B0-----:R0:W-:Y:S02]  /*6180*/  @!P1 SYNCS.ARRIVE.TRANS64 RZ, [R20+URZ+0x36000], R13 ;  /* 0x0360000d14ff99a7 */ /* 0x0011e4000800003f */
[----:B0-----:R-:W-:-:S04]  /*6190*/  PRMT R13, R23, 0x9910, RZ ;  /* 0x00009910170d7816 */ /* 0x001fc800000000ff */
[----:B------:R-:W-:-:S13]  /*61a0*/  ISETP.NE.AND P2, PT, R13, 0x2, PT ;  /* 0x000000020d00780c */ /* 0x000fda0003f45270 */
[----:B------:R-:W-:Y:S05]  /*61b0*/  @P2 BRA `(.L_x_155) ;  /* 0x0000000000042947 */ /* 0x000fea0003800000 */
[----:B------:R-:W-:Y:S01]  /*61c0*/  BPT.TRAP 0x1 ;  /* 0x000000040000795c */ /* 0x000fe20000300000 */
.L_x_155:
[----:B------:R-:W-:Y:S05]  /*61d0*/  @P0 BRA `(.L_x_156) ;  /* 0x0000000000040947 */ /* 0x000fea0003800000 */
[----:B------:R-:W-:Y:S01]  /*61e0*/  BPT.TRAP 0x1 ;  /* 0x000000040000795c */ /* 0x000fe20000300000 */
.L_x_156:
[----:B------:R-:W0:Y:S01]  /*61f0*/  LDC R15, c[0x0][0x380] ;  /* 0x0000e000ff0f7b82 */ /* 0x000e220000000800 */
[----:B------:R-:W-:Y:S01]  /*6200*/  R2UR UR4, R3 ;  /* 0x00000000030472ca */ /* 0x000fe200000e0000 */
[----:B------:R-:W-:Y:S01]  /*6210*/  IMAD.SHL.U32 R13, R8, 0x2000, RZ ;  /* 0x00002000080d7824 */ /* 0x000fe200078e00ff */
[----:B------:R-:W-:Y:S01]  /*6220*/  R2UR UR5, R22 ;  /* 0x00000000160572ca */ /* 0x000fe200000e0000 */
[----:B------:R-:W-:Y:S01]  /*6230*/  ULDC UR20, c[0x0][0x38c] ;  /* 0x0000e30000147ab9 */ /* 0x000fe20000000800 */
[C---:B------:R-:W-:Y:S01]  /*6240*/  R2UR UR18, R12.reuse ;  /* 0x000000000c1272ca */ /* 0x040fe200000e0000 */
[----:B------:R-:W-:Y:S01]  /*6250*/  UISETP.NE.AND UP0, UPT, UR20, 0x1, UPT ;  /* 0x000000011400788c */ /* 0x000fe2000bf05270 */
[----:B------:R-:W-:Y:S01]  /*6260*/  LOP3.LUT R14, R13, 0x1000, R0, 0xf8, !PT ;  /* 0x000010000d0e7812 */ /* 0x000fe200078ef800 */
[----:B------:R-:W1:Y:S01]  /*6270*/  LDC.64 R16, c[0x0][0x3b8] ;  /* 0x0000ee00ff107b82 */ /* 0x000e620000000a00 */
[----:B------:R-:W-:Y:S01]  /*6280*/  VIADD R12, R12, 0x1 ;  /* 0x000000010c0c7836 */ /* 0x000fe20000000000 */
[----:B------:R-:W-:Y:S01]  /*6290*/  R2UR UR17, R20 ;  /* 0x00000000141172ca */ /* 0x000fe200000e0000 */
[----:B------:R-:W-:Y:S01]  /*62a0*/  VIADD R9, R9, 0xffffffff ;  /* 0xffffffff09097836 */ /* 0x000fe20000000000 */
[----:B------:R-:W-:Y:S01]  /*62b0*/  ULDC.64 UR24, c[0x0][0x198] ;  /* 0x0000660000187ab9 */ /* 0x000fe20000000a00 */
[----:B------:R-:W-:Y:S01]  /*62c0*/  IMAD R14, R14, 0x2, R21 ;  /* 0x000000020e0e7824 */ /* 0x000fe200078e0215 */
[----:B------:R-:W-:Y:S01]  /*62d0*/  R2UR UR12, R11 ;  /* 0x000000000b0c72ca */ /* 0x000fe200000e0000 */
[----:B------:R-:W-:Y:S01]  /*62e0*/  IMAD.IADD R21, R21, 0x1, R13 ;  /* 0x0000000115157824 */ /* 0x000fe200078e020d */
[----:B------:R-:W1:Y:S01]  /*62f0*/  LDC.64 R18, c[0x0][0x3d8] ;  /* 0x0000f600ff127b82 */ /* 0x000e620000000a00 */
[----:B------:R-:W-:Y:S01]  /*6300*/  @UP0 ULDC.64 UR10, c[0x0][0x390] ;  /* 0x0000e400000a0ab9 */ /* 0x000fe20000000a00 */
[----:B------:R-:W-:Y:S01]  /*6310*/  R2UR UR8, R14 ;  /* 0x000000000e0872ca */ /* 0x000fe200000e0000 */
[----:B------:R-:W-:Y:S01]  /*6320*/  ULDC.64 UR14, c[0x0][0x3b0] ;  /* 0x0000ec00000e7ab9 */ /* 0x000fe20000000a00 */
[----:B------:R-:W-:Y:S01]  /*6330*/  R2UR UR16, R21 ;  /* 0x00000000151072ca */ /* 0x000fe200000e0000 */
[----:B------:R-:W-:Y:S01]  /*6340*/  ULDC.64 UR22, c[0x0][0x3d0] ;  /* 0x0000f40000167ab9 */ /* 0x000fe20000000a00 */
[----:B------:R-:W-:Y:S01]  /*6350*/  R2UR UR13, R10 ;  /* 0x000000000a0d72ca */ /* 0x000fe200000e0000 */
[----:B------:R-:W-:Y:S01]  /*6360*/  USHF.L.U32 UR18, UR18, 0x6, URZ ;  /* 0x0000000612127899 */ /* 0x000fe2000800063f */
[----:B0-----:R-:W-:Y:S01]  /*6370*/  ISETP.NE.AND P2, PT, R15, 0x1, PT ;  /* 0x000000010f00780c */ /* 0x001fe20003f45270 */
[----:B------:R-:W-:Y:S01]  /*6380*/  UIADD3 UR17, UR17, 0x36000, URZ ;  /* 0x0003600011117890 */ /* 0x000fe2000fffe03f */
[----:B------:R-:W-:Y:S01]  /*6390*/  ISETP.GT.AND P5, PT, R9, 0x1, PT ;  /* 0x000000010900780c */ /* 0x000fe20003fa4270 */
[----:B------:R-:W-:Y:S01]  /*63a0*/  VIADD R8, R8, 0x1 ;  /* 0x0000000108087836 */ /* 0x000fe20000000000 */
[----:B------:R-:W-:Y:S01]  /*63b0*/  UMOV UR26, 0x30000 ;  /* 0x00030000001a7882 */ /* 0x000fe20000000000 */
[----:B------:R-:W-:Y:S01]  /*63c0*/  UMOV UR28, 0x0 ;  /* 0x00000000001c7882 */ /* 0x000fe20000000000 */
[----:B------:R-:W-:Y:S01]  /*63d0*/  UMOV UR29, 0x10000000 ;  /* 0x10000000001d7882 */ /* 0x000fe20000000000 */
[----:B------:R-:W-:Y:S01]  /*63e0*/  UIADD3 UR8, UR8, 0x12000, URZ ;  /* 0x0001200008087890 */ /* 0x000fe2000fffe03f */
[----:B------:R-:W-:Y:S01]  /*63f0*/  ISETP.NE.AND P4, PT, R8, 0x9, PT ;  /* 0x000000090800780c */ /* 0x000fe20003f85270 */
[----:B------:R-:W-:-:S03]  /*6400*/  UMOV UR9, UR17 ;  /* 0x0000001100097c82 */ /* 0x000fc60008000000 */
[----:B------:R-:W-:Y:S01]  /*6410*/  SEL R8, R8, RZ, P4 ;  /* 0x000000ff08087207 */ /* 0x000fe20002000000 */
[----:B------:R-:W-:Y:S02]  /*6420*/  @P2 IMAD.U32 R24, RZ, RZ, UR4 ;  /* 0x00000004ff182e24 */ /* 0x000fe4000f8e00ff */
[----:B-1----:R-:W-:-:S03]  /*6430*/  IMAD R14, R10, R17, R19 ;  /* 0x000000110a0e7224 */ /* 0x002fc600078e0213 */
[----:B------:R-:W-:Y:S01]  /*6440*/  @P2 R2UR UR5, R24 ;  /* 0x00000000180522ca */ /* 0x000fe200000e0000 */
[----:B------:R-:W0:Y:S01]  /*6450*/  LDC R17, c[0x0][0x3c8] ;  /* 0x0000f200ff117b82 */ /* 0x000e220000000800 */
[----:B------:R-:W-:Y:S01]  /*6460*/  IMAD R13, R11, R16, R18 ;  /* 0x000000100b0d7224 */ /* 0x000fe200078e0212 */
[C---:B------:R-:W-:Y:S02]  /*6470*/  ISETP.NE.AND P2, PT, R12.reuse, R7, PT ;  /* 0x000000070c00720c */ /* 0x040fe40003f45270 */
[----:B------:R-:W-:Y:S02]  /*6480*/  SEL R16, RZ, 0x1, P4 ;  /* 0x00000001ff107807 */ /* 0x000fe40002000000 */
[----:B------:R-:W-:Y:S01]  /*6490*/  PRMT R13, R13, 0x40, R14 ;  /* 0x000000400d0d7816 */ /* 0x000fe2000000000e */
[----:B------:R-:W-:Y:S01]  /*64a0*/  VIADD R14, R11, 0x1 ;  /* 0x000000010b0e7836 */ /* 0x000fe20000000000 */
[----:B------:R-:W-:Y:S02]  /*64b0*/  LOP3.LUT R5, R5, R16, RZ, 0x3c, !PT ;  /* 0x0000001005057212 */ /* 0x000fe400078e3cff */
[----:B------:R-:W-:-:S02]  /*64c0*/  SEL R12, R12, RZ, P2 ;  /* 0x000000ff0c0c7207 */ /* 0x000fc40001000000 */
[----:B------:R-:W-:Y:S02]  /*64d0*/  UIADD3 UR4, -UR5, URZ, URZ ;  /* 0x0000003f05047290 */ /* 0x000fe4000fffe13f */
[----:B------:R-:W-:Y:S01]  /*64e0*/  UIMAD.WIDE.U32 UR6, UR5, UR10, URZ ;  /* 0x0000000a050672a5 */ /* 0x000fe2000f8e003f */
[----:B------:R-:W-:Y:S01]  /*64f0*/  @P2 IMAD.MOV R14, RZ, RZ, R11 ;  /* 0x000000ffff0e2224 */ /* 0x000fe200078e020b */
[----:B------:R-:W-:Y:S01]  /*6500*/  UMOV UR21, UR5 ;  /* 0x0000000500157c82 */ /* 0x000fe20008000000 */
[----:B------:R-:W-:Y:S01]  /*6510*/  UMOV UR10, UR18 ;  /* 0x00000012000a7c82 */ /* 0x000fe20008000000 */
[----:B------:R-:W-:Y:S01]  /*6520*/  IMAD R15, R15, UR4, R22 ;  /* 0x000000040f0f7c24 */ /* 0x000fe2000f8e0216 */
[----:B------:R-:W-:Y:S01]  /*6530*/  @UP0 USHF.R.U32.HI UR21, URZ, UR11, UR7 ;  /* 0x0000000b3f150299 */ /* 0x000fe20008011607 */
[----:B------:R-:W-:Y:S01]  /*6540*/  R2UR UR11, R2 ;  /* 0x00000000020b72ca */ /* 0x000fe200000e0000 */
[----:B------:R-:W-:Y:S01]  /*6550*/  UIADD3 UR4, UP1, UR24, 0xf0, URZ ;  /* 0x000000f018047890 */ /* 0x000fe2000ff3e03f */
[----:B------:R-:W-:Y:S01]  /*6560*/  R2UR UR7, R13 ;  /* 0x000000000d0772ca */ /* 0x000fe200000e0000 */
[----:B------:R-:W-:Y:S01]  /*6570*/  UIADD3 UR6, -UR21, URZ, URZ ;  /* 0x0000003f15067290 */ /* 0x000fe2000fffe13f */
[----:B------:R-:W-:Y:S01]  /*6580*/  R2UR UR19, R15 ;  /* 0x000000000f1372ca */ /* 0x000fe200000e0000 */
[----:B------:R-:W-:Y:S01]  /*6590*/  UIADD3 UR24, UP2, UR24, 0x1f0, URZ ;  /* 0x000001f018187890 */ /* 0x000fe2000ff5e03f */
[----:B0-----:R-:W-:Y:S01]  /*65a0*/  ISETP.NE.AND P3, PT, R14, R17, PT ;  /* 0x000000110e00720c */ /* 0x001fe20003f65270 */
[----:B------:R-:W-:Y:S01]  /*65b0*/  UIMAD UR20, UR20, UR6, UR5 ;  /* 0x00000006141472a4 */ /* 0x000fe2000f8e0205 */
[----:B------:R-:W-:Y:S01]  /*65c0*/  VIADD R13, R10, 0x1 ;  /* 0x000000010a0d7836 */ /* 0x000fe20000000000 */
[----:B------:R-:W-:Y:S01]  /*65d0*/  UIADD3.X UR5, URZ, UR25, URZ, UP1, !UPT ;  /* 0x000000193f057290 */ /* 0x000fe20008ffe43f */
[----:B------:R-:W-:Y:S01]  /*65e0*/  SEL R11, R14, RZ, P3 ;  /* 0x000000ff0e0b7207 */ /* 0x000fe20001800000 */
[----:B------:R-:W-:-:S02]  /*65f0*/  UIMAD UR20, UR20, UR15, UR23 ;  /* 0x0000000f141472a4 */ /* 0x000fc4000f8e0217 */
[----:B------:R-:W-:Y:S02]  /*6600*/  UIADD3.X UR25, URZ, UR25, URZ, UP2, !UPT ;  /* 0x000000193f197290 */ /* 0x000fe400097fe43f */
[----:B------:R-:W-:Y:S02]  /*6610*/  UPRMT UR6, UR7, 0x5410, URZ ;  /* 0x0000541007067896 */ /* 0x000fe4000800003f */
[----:B------:R-:W-:Y:S02]  /*6620*/  UIMAD UR19, UR19, UR14, UR22 ;  /* 0x0000000e131372a4 */ /* 0x000fe4000f8e0216 */
[----:B------:R-:W-:-:S04]  /*6630*/  @P3 IMAD.MOV R13, RZ, RZ, R10 ;  /* 0x000000ffff0d3224 */ /* 0x000fc800078e020a */
[----:B------:R-:W-:-:S03]  /*6640*/  IMAD.MOV.U32 R10, RZ, RZ, R13 ;  /* 0x000000ffff0a7224 */ /* 0x000fc600078e000d */
[----:B------:R0:W-:Y:S01]  /*6650*/  UTMALDG.4D.IM2COL [UR16], [UR4], UR6 ;  /* 0x00000010040073b4 */ /* 0x0001e20008058006 */
[----:B------:R0:W-:Y:S02]  /*6660*/  UTMALDG.4D.MULTICAST [UR8], [UR24], UR26, desc[UR28] ;  /* 0x00001c08180073b4 */ /* 0x0001e4000801981a */
[----:B0-----:R-:W-:Y:S05]  /*6670*/  @P5 BRA `(.L_x_157) ;  /* 0xfffffff800985947 */ /* 0x001fea000383ffff */
.L_x_153:
[----:B------:R-:W-:Y:S01]  /*6680*/  ISETP.GE.U32.AND P2, PT, R6, 0x9, PT ;  /* 0x000000090600780c */ /* 0x000fe20003f46070 */
[----:B------:R-:W-:Y:S05]  /*6690*/  WARPSYNC.ALL ;  /* 0x0000000000007948 */ /* 0x000fea0003800000 */
[----:B------:R-:W-:-:S07]  /*66a0*/  ELECT P1, URZ, PT ;  /* 0x00000000003f782f */ /* 0x000fce0003820000 */
[----:B---3-5:R-:W-:-:S05]  /*66b0*/  @P2 IMAD.WIDE.U32 R2, R6, 0x38e38e39, RZ ;  /* 0x38e38e3906022825 */ /* 0x028fca00078e00ff */
[----:B--2---:R-:W-:-:S04]  /*66c0*/  @P2 SHF.R.U32.HI R0, RZ, 0x1, R3 ;  /* 0x00000001ff002819 */ /* 0x004fc80000011603 */
[----:B------:R-:W-:-:S04]  /*66d0*/  @P2 LOP3.LUT R0, R0, 0x1, RZ, 0xc0, !PT ;  /* 0x0000000100002812 */ /* 0x000fc800078ec0ff */
[----:B------:R-:W-:Y:S01]  /*66e0*/  @P2 ISETP.NE.U32.AND P0, PT, R0, 0x1, PT ;  /* 0x000000010000280c */ /* 0x000fe20003f05070 */
[----:B------:R-:W-:-:S12]  /*66f0*/  @!P1 EXIT ;  /* 0x000000000000994d */ /* 0x000fd80003800000 */
[----:B------:R-:W-:Y:S01]  /*6700*/  LOP3.LUT R4, R4, 0x2, RZ, 0xfc, !PT ;  /* 0x0000000204047812 */ /* 0x000fe200078efcff */
[----:B------:R-:W-:Y:S01]  /*6710*/  IMAD.MOV.U32 R0, RZ, RZ, 0x1 ;  /* 0x00000001ff007424 */ /* 0x000fe200078e00ff */
[----:B------:R-:W-:Y:S02]  /*6720*/  @P2 ISETP.NE.U32.AND.EX P0, PT, RZ, RZ, PT, P0 ;  /* 0x000000ffff00220c */ /* 0x000fe40003f05100 */
[----:B------:R-:W-:Y:S02]  /*6730*/  ISETP.NE.AND P1, PT, R4, 0x3, PT ;  /* 0x000000030400780c */ /* 0x000fe40003f25270 */
[----:B------:R-:W-:-:S11]  /*6740*/  @P2 SEL R0, RZ, 0x1, !P0 ;  /* 0x00000001ff002807 */ /* 0x000fd60004000000 */
[----:B------:R-:W-:Y:S05]  /*6750*/  @!P1 BRA `(.L_x_158) ;  /* 0x0000000000049947 */ /* 0x000fea0003800000 */
[----:B------:R-:W-:Y:S01]  /*6760*/  BPT.TRAP 0x1 ;  /* 0x000000040000795c */ /* 0x000fe20000300000 */
.L_x_158:
[----:B------:R-:W0:Y:S01]  /*6770*/  S2R R5, SR_CgaCtaId ;  /* 0x0000000000057919 */ /* 0x000e220000008800 */
[----:B------:R-:W-:Y:S01]  /*6780*/  IMAD.WIDE.U32 R2, R6, 0x38e38e39, RZ ;  /* 0x38e38e3906027825 */ /* 0x000fe200078e00ff */
[----:B------:R-:W-:-:S04]  /*6790*/  MOV R2, 0x400 ;  /* 0x0000040000027802 */ /* 0x000fc80000000f00 */
[----:B------:R-:W-:-:S05]  /*67a0*/  SHF.R.U32.HI R3, RZ, 0x1, R3 ;  /* 0x00000001ff037819 */ /* 0x000fca0000011603 */
[----:B------:R-:W-:Y:S01]  /*67b0*/  IMAD R6, R3, -0x9, R6 ;  /* 0xfffffff703067824 */ /* 0x000fe200078e0206 */
[----:B0-----:R-:W-:Y:S02]  /*67c0*/  LEA R2, R5, R2, 0x18 ;  /* 0x0000000205027211 */ /* 0x001fe400078ec0ff */
[----:B------:R-:W-:-:S03]  /*67d0*/  SHF.L.U32 R5, R0, 0x1f, RZ ;  /* 0x0000001f00057819 */ /* 0x000fc600000006ff */
[----:B------:R-:W-:-:S04]  /*67e0*/  VIADD R3, R2, 0x36048 ;  /* 0x0003604802037836 */ /* 0x000fc80000000000 */
[----:B------:R-:W-:-:S07]  /*67f0*/  IMAD R2, R6, 0x8, R3 ;  /* 0x0000000806027824 */ /* 0x000fce00078e0203 */
.L_x_159:
[----:B0-----:R0:W1:Y:S02]  /*6800*/  SYNCS.PHASECHK.TRANS64.TRYWAIT P0, [R2+URZ], R5 ;  /* 0x00000005020075a7 */ /* 0x001064000800017f */
[----:B-1----:R-:W-:Y:S05]  /*6810*/  @!P0 NANOSLEEP.SYNCS 0x989680 ;  /* 0x009896800000895d */ /* 0x002fea0003900000 */
[----:B------:R-:W1:Y:S02]  /*6820*/  @!P0 SYNCS.PHASECHK.TRANS64 P0, [R2+URZ], R5 ;  /* 0x00000005020085a7 */ /* 0x000e64000800007f */
[----:B-1----:R-:W-:Y:S05]  /*6830*/  @!P0 BRA `(.L_x_159) ;  /* 0xfffffffc00f08947 */ /* 0x002fea000383ffff */
[----:B------:R-:W-:-:S05]  /*6840*/  VIADD R6, R6, 0x1 ;  /* 0x0000000106067836 */ /* 0x000fca0000000000 */
[----:B------:R-:W-:-:S04]  /*6850*/  ISETP.NE.AND P0, PT, R6, 0x9, PT ;  /* 0x000000090600780c */ /* 0x000fc80003f05270 */
[----:B0-----:R-:W-:Y:S02]  /*6860*/  SEL R5, RZ, 0x1, P0 ;  /* 0x00000001ff057807 */ /* 0x001fe40000000000 */
[----:B------:R-:W-:Y:S02]  /*6870*/  SEL R6, R6, RZ, P0 ;  /* 0x000000ff06067207 */ /* 0x000fe40000000000 */
[----:B------:R-:W-:-:S03]  /*6880*/  LOP3.LUT R7, R0, R5, RZ, 0x3c, !PT ;  /* 0x0000000500077212 */ /* 0x000fc600078e3cff */
[----:B------:R-:W-:Y:S01]  /*6890*/  IMAD R0, R6, 0x8, R3 ;  /* 0x0000000806007824 */ /* 0x000fe200078e0203 */
[----:B------:R-:W-:-:S07]  /*68a0*/  SHF.L.U32 R5, R7, 0x1f, RZ ;  /* 0x0000001f07057819 */ /* 0x000fce00000006ff */
.L_x_160:
        /* <DEDUP_REMOVED lines=11> */
.L_x_161:
        /* <DEDUP_REMOVED lines=11> */
.L_x_162:
        /* <DEDUP_REMOVED lines=11> */
.L_x_163:
        /* <DEDUP_REMOVED lines=11> */
.L_x_164:
        /* <DEDUP_REMOVED lines=11> */
.L_x_165:
        /* <DEDUP_REMOVED lines=11> */
.L_x_166:
        /* <DEDUP_REMOVED lines=11> */
.L_x_167:
[----:B0-----:R0:W1:Y:S02]  /*6d80*/  SYNCS.PHASECHK.TRANS64.TRYWAIT P0, [R6+URZ], R3 ;  /* 0x00000003060075a7 */ /* 0x001064000800017f */
[----:B-1----:R-:W-:Y:S05]  /*6d90*/  @!P0 NANOSLEEP.SYNCS 0x989680 ;  /* 0x009896800000895d */ /* 0x002fea0003900000 */
[----:B------:R-:W1:Y:S02]  /*6da0*/  @!P0 SYNCS.PHASECHK.TRANS64 P0, [R6+URZ], R3 ;  /* 0x00000003060085a7 */ /* 0x000e64000800007f */
[----:B-1----:R-:W-:Y:S05]  /*6db0*/  @P0 EXIT ;  /* 0x000000000000094d */ /* 0x002fea0003800000 */
[----:B------:R-:W-:Y:S05]  /*6dc0*/  BRA `(.L_x_167) ;  /* 0xfffffffc00ec7947 */ /* 0x000fea000383ffff */
.L_x_168:
[----:B------:R-:W-:-:S00]  /*6dd0*/  BRA `(.L_x_168) ;  /* 0xfffffffc00fc7947 */ /* 0x000fc0000383ffff */
[----:B------:R-:W-:-:S00]  /*6de0*/  NOP ;  /* 0x0000000000007918 */ /* 0x000fc00000000000 */
        /* <DEDUP_REMOVED lines=9> */
.L_x_169:


//--------------------- .nv.shared._ZN7cutlass13device_kernelINS_4conv6kernel13ConvUniversalINS1_16ConvProblemShapeILNS1_8OperatorE0ELi2EEENS1_10collective14CollectiveConvINS1_46MainloopSm90TmaGmmaWarpSpecializedImplicitGemmILS5_0ELi9ELi2EN4cute5tupleIJNSA_1CILi2EEENSC_ILi1EEESE_EEENS1_36KernelImplicitTmaWarpSpecializedSm90ELi1EEENSB_IJNSC_ILi64EEENSC_ILi128EEENSB_IJSI_EEEEEENS_6half_tESM_NSA_8TiledMMAINSA_8MMA_AtomIJNSA_4SM904GMMA26MMA_64x128x16_F32F16F16_SSILNSQ_5MajorE0ELSS_0ELNSQ_7ScaleInE1ELST_1EEEEEENSA_6LayoutINSB_IJSE_SE_SE_EEENSB_IJNSC_ILi0EEESY_SY_EEEEENSB_IJNSA_10UnderscoreES11_S11_EEEEENS7_6detail26Sm90ImplicitGemmTileTraitsINSA_20SM90_TMA_LOAD_IM2COLENSA_14ComposedLayoutINSA_7SwizzleILi3ELi4ELi3EEENSA_18smem_ptr_flag_bitsILi16EEENSW_INSB_IJNSB_IJNSC_ILi8EEES1C_EEENSB_IJSI_SE_EEENSB_IJSE_NSC_ILi9EEEEEEEEENSB_IJNSB_IJSI_NSC_ILi512EEEEEENSB_IJSE_SY_EEENSB_IJSY_NSC_ILi4096EEEEEEEEEEEEEvEENS15_INSA_23SM90_TMA_LOAD_MULTICASTENS17_IS19_S1B_NSW_INSB_IJNSB_IJS1C_NSC_ILi16EEEEEES1E_S1G_EEENSB_IJS1J_S1K_NSB_IJSY_NSC_ILi8192EEEEEEEEEEEEEvEEEENS_8epilogue10collective6detail29Sm90TmaWarpSpecializedAdapterINS23_15DefaultEpilogueISM_NSB_IJNSB_IJlllEEESE_SY_EEES28_NS22_6thread17LinearCombinationISM_Li1EffLNS29_9ScaleType4KindE0ELNS_15FloatRoundStyleE2ESM_EENS_4gemm15EpilogueDefaultEEEEEvvEEEEvNT_6ParamsE --------------------------
	.section	.nv.shared._ZN7cutlass13device_kernelINS_4conv6kernel13ConvUniversalINS1_16ConvProblemShapeILNS1_8OperatorE0ELi2EEENS1_10collective14CollectiveConvINS1_46MainloopSm90TmaGmmaWarpSpecializedImplicitGemmILS5_0ELi9ELi2EN4cute5tupleIJNSA_1CILi2EEENSC_ILi1EEESE_EEENS1_36KernelImplicitTmaWarpSpecializedSm90ELi1EEENSB_IJNSC_ILi64EEENSC_ILi128EEENSB_IJSI_EEEEEENS_6half_tESM_NSA_8TiledMMAINSA_8MMA_AtomIJNSA_4SM904GMMA26MMA_64x128x16_F32F16F16_SSILNSQ_5MajorE0ELSS_0ELNSQ_7ScaleInE1ELST_1EEEEEENSA_6LayoutINSB_IJSE_SE_SE_EEENSB_IJNSC_ILi0EEESY_SY_EEEEENSB_IJNSA_10UnderscoreES11_S11_EEEEENS7_6detail26Sm90ImplicitGemmTileTraitsINSA_20SM90_TMA_LOAD_IM2COLENSA_14ComposedLayoutINSA_7SwizzleILi3ELi4ELi3EEENSA_18smem_ptr_flag_bitsILi16EEENSW_INSB_IJNSB_IJNSC_ILi8EEES1C_EEENSB_IJSI_SE_EEENSB_IJSE_NSC_ILi9EEEEEEEEENSB_IJNSB_IJSI_NSC_ILi512EEEEEENSB_IJSE_SY_EEENSB_IJSY_NSC_ILi4096EEEEEEEEEEEEEvEENS15_INSA_23SM90_TMA_LOAD_MULTICASTENS17_IS19_S1B_NSW_INSB_IJNSB_IJS1C_NSC_ILi16EEEEEES1E_S1G_EEENSB_IJS1J_S1K_NSB_IJSY_NSC_ILi8192EEEEEEEEEEEEEvEEEENS_8epilogue10collective6detail29Sm90TmaWarpSpecializedAdapterINS23_15DefaultEpilogueISM_NSB_IJNSB_IJlllEEESE_SY_EEES28_NS22_6thread17LinearCombinationISM_Li1EffLNS29_9ScaleType4KindE0ELNS_15FloatRoundStyleE2ESM_EENS_4gemm15EpilogueDefaultEEEEEvvEEEEvNT_6ParamsE,"aw",@nobits
	.sectionflags	@""
	.align	16
	.zero		1024


//--------------------- .nv.shared.reserved.0     --------------------------
	.section	.nv.shared.reserved.0,"aw",@nobits
	.weak		__nv_reservedSMEM_offset_0_alias
	.size		__nv_reservedSMEM_offset_0_alias, 0, 0
	.other		__nv_reservedSMEM_offset_0_alias,@"STO_CUDA_RESERVED_SHARED STV_DEFAULT"
__nv_reservedSMEM_offset_0_alias:
	.zero		0


//--------------------- .nv.global                --------------------------
	.section	.nv.global,"aw",@nobits
.nv.global:
	.type		_ZN39_INTERNAL_86eb98f4_4_k_cu_e785a15b_38644cute1_E,@object
	.size		_ZN39_INTERNAL_86eb98f4_4_k_cu_e785a15b_38644cute1_E,(_ZN39_INTERNAL_86eb98f4_4_k_cu_e785a15b_38644cuda3std3__45__cpo6cbeginE - _ZN39_INTERNAL_86eb98f4_4_k_cu_e785a15b_38644cute1_E)
_ZN39_INTERNAL_86eb98f4_4_k_cu_e785a15b_38644cute1_E:
	.zero		1
	.type		_ZN39_INTERNAL_86eb98f4_4_k_cu_e785a15b_38644cuda3std3__45__cpo6cbeginE,@object
	.size		_ZN39_INTERNAL_86eb98f4_4_k_cu_e785a15b_38644cuda3std3__45__cpo6cbeginE,(_ZN39_INTERNAL_86eb98f4_4_k_cu_e785a15b_38644cuda3std3__48in_placeE - _ZN39_INTERNAL_86eb98f4_4_k_cu_e785a15b_38644cuda3std3__45__cpo6cbeginE)
_ZN39_INTERNAL_86eb98f4_4_k_cu_e785a15b_38644cuda3std3__45__cpo6cbeginE:
	.zero		1
	.type		_ZN39_INTERNAL_86eb98f4_4_k_cu_e785a15b_38644cuda3std3__48in_placeE,@object
	.size		_ZN39_INTERNAL_86eb98f4_4_k_cu_e785a15b_38644cuda3std3__48in_placeE,(_ZN39_INTERNAL_86eb98f4_4_k_cu_e785a15b_38644cuda3std6ranges3__45__cpo9iter_moveE - _ZN39_INTERNAL_86eb98f4_4_k_cu_e785a15b_38644cuda3std3__48in_placeE)
_ZN39_INTERNAL_86eb98f4_4_k_cu_e785a15b_38644cuda3std3__48in_placeE:
	.zero		1
	.type		_ZN39_INTERNAL_86eb98f4_4_k_cu_e785a15b_38644cuda3std6ranges3__45__cpo9iter_moveE,@object
	.size		_ZN39_INTERNAL_86eb98f4_4_k_cu_e785a15b_38644cuda3std6ranges3__45__cpo9iter_moveE,(_ZN39_INTERNAL_86eb98f4_4_k_cu_e785a15b_38644cuda3std3__45__cpo5beginE - _ZN39_INTERNAL_86eb98f4_4_k_cu_e785a15b_38644cuda3std6ranges3__45__cpo9iter_moveE)
_ZN39_INTERNAL_86eb98f4_4_k_cu_e785a15b_38644cuda3std6ranges3__45__cpo9iter_moveE:
	.zero		1
	.type		_ZN39_INTERNAL_86eb98f4_4_k_cu_e785a15b_38644cuda3std3__45__cpo5beginE,@object
	.size		_ZN39_INTERNAL_86eb98f4_4_k_cu_e785a15b_38644cuda3std3__45__cpo5beginE,(_ZN39_INTERNAL_86eb98f4_4_k_cu_e785a15b_38644cuda3std3__441_GLOBAL__N__86eb98f4_4_k_cu_e785a15b_38646ignoreE - _ZN39_INTERNAL_86eb98f4_4_k_cu_e785a15b_38644cuda3std3__45__cpo5beginE)
_ZN39_INTERNAL_86eb98f4_4_k_cu_e785a15b_38644cuda3std3__45__cpo5beginE:
	.zero		1
	.type		_ZN39_INTERNAL_86eb98f4_4_k_cu_e785a15b_38644cuda3std3__441_GLOBAL__N__86eb98f4_4_k_cu_e785a15b_38646ignoreE,@object
	.size		_ZN39_INTERNAL_86eb98f4_4_k_cu_e785a15b_38644cuda3std3__441_GLOBAL__N__86eb98f4_4_k_cu_e785a15b_38646ignoreE,(_ZN39_INTERNAL_86eb98f4_4_k_cu_e785a15b_38644cute7productE - _ZN39_INTERNAL_86eb98f4_4_k_cu_e785a15b_38644cuda3std3__441_GLOBAL__N__86eb98f4_4_k_cu_e785a15b_38646ignoreE)
_ZN39_INTERNAL_86eb98f4_4_k_cu_e785a15b_38644cuda3std3__441_GLOBAL__N__86eb98f4_4_k_cu_e785a15b_38646ignoreE:
	.zero		1
	.type		_ZN39_INTERNAL_86eb98f4_4_k_cu_e785a15b_38644cute7productE,@object
	.size		_ZN39_INTERNAL_86eb98f4_4_k_cu_e785a15b_38644cute7productE,(_ZN39_INTERNAL_86eb98f4_4_k_cu_e785a15b_38644cuda3std3__45__cpo3endE - _ZN39_INTERNAL_86eb98f4_4_k_cu_e785a15b_38644cute7productE)
_ZN39_INTERNAL_86eb98f4_4_k_cu_e785a15b_38644cute7productE:
	.zero		1
	.type		_ZN39_INTERNAL_86eb98f4_4_k_cu_e785a15b_38644cuda3std3__45__cpo3endE,@object
	.size		_ZN39_INTERNAL_86eb98f4_4_k_cu_e785a15b_38644cuda3std3__45__cpo3endE,(_ZN39_INTERNAL_86eb98f4_4_k_cu_e785a15b_38644cuda3std3__419piecewise_constructE - _ZN39_INTERNAL_86eb98f4_4_k_cu_e785a15b_38644cuda3std3__45__cpo3endE)
_ZN39_INTERNAL_86eb98f4_4_k_cu_e785a15b_38644cuda3std3__45__cpo3endE:
	.zero		1
	.type		_ZN39_INTERNAL_86eb98f4_4_k_cu_e785a15b_38644cuda3std3__419piecewise_constructE,@object
	.size		_ZN39_INTERNAL_86eb98f4_4_k_cu_e785a15b_38644cuda3std3__419piecewise_constructE,(_ZN39_INTERNAL_86eb98f4_4_k_cu_e785a15b_38644cuda3std3__45__cpo4cendE - _ZN39_INTERNAL_86eb98f4_4_k_cu_e785a15b_38644cuda3std3__419piecewise_constructE)
_ZN39_INTERNAL_86eb98f4_4_k_cu_e785a15b_38644cuda3std3__419piecewise_constructE:
	.zero		1
	.type		_ZN39_INTERNAL_86eb98f4_4_k_cu_e785a15b_38644cuda3std3__45__cpo4cendE,@object
	.size		_ZN39_INTERNAL_86eb98f4_4_k_cu_e785a15b_38644cuda3std3__45__cpo4cendE,(_ZN39_INTERNAL_86eb98f4_4_k_cu_e785a15b_38644cuda3std6ranges3__45__cpo4swapE - _ZN39_INTERNAL_86eb98f4_4_k_cu_e785a15b_38644cuda3std3__45__cpo4cendE)
_ZN39_INTERNAL_86eb98f4_4_k_cu_e785a15b_38644cuda3std3__45__cpo4cendE:
	.zero		1
	.type		_ZN39_INTERNAL_86eb98f4_4_k_cu_e785a15b_38644cuda3std6ranges3__45__cpo4swapE,@object
	.size		_ZN39_INTERNAL_86eb98f4_4_k_cu_e785a15b_38644cuda3std6ranges3__45__cpo4swapE,(.L_7 - _ZN39_INTERNAL_86eb98f4_4_k_cu_e785a15b_38644cuda3std6ranges3__45__cpo4swapE)
_ZN39_INTERNAL_86eb98f4_4_k_cu_e785a15b_38644cuda3std6ranges3__45__cpo4swapE:
	.zero		1
.L_7:


//--------------------- .nv.constant0._ZN7cutlass13device_kernelINS_4conv6kernel13ConvUniversalINS1_16ConvProblemShapeILNS1_8OperatorE0ELi2EEENS1_10collective14CollectiveConvINS1_46MainloopSm90TmaGmmaWarpSpecializedImplicitGemmILS5_0ELi9ELi2EN4cute5tupleIJNSA_1CILi2EEENSC_ILi1EEESE_EEENS1_36KernelImplicitTmaWarpSpecializedSm90ELi1EEENSB_IJNSC_ILi64EEENSC_ILi128EEENSB_IJSI_EEEEEENS_6half_tESM_NSA_8TiledMMAINSA_8MMA_AtomIJNSA_4SM904GMMA26MMA_64x128x16_F32F16F16_SSILNSQ_5MajorE0ELSS_0ELNSQ_7ScaleInE1ELST_1EEEEEENSA_6LayoutINSB_IJSE_SE_SE_EEENSB_IJNSC_ILi0EEESY_SY_EEEEENSB_IJNSA_10UnderscoreES11_S11_EEEEENS7_6detail26Sm90ImplicitGemmTileTraitsINSA_20SM90_TMA_LOAD_IM2COLENSA_14ComposedLayoutINSA_7SwizzleILi3ELi4ELi3EEENSA_18smem_ptr_flag_bitsILi16EEENSW_INSB_IJNSB_IJNSC_ILi8EEES1C_EEENSB_IJSI_SE_EEENSB_IJSE_NSC_ILi9EEEEEEEEENSB_IJNSB_IJSI_NSC_ILi512EEEEEENSB_IJSE_SY_EEENSB_IJSY_NSC_ILi4096EEEEEEEEEEEEEvEENS15_INSA_23SM90_TMA_LOAD_MULTICASTENS17_IS19_S1B_NSW_INSB_IJNSB_IJS1C_NSC_ILi16EEEEEES1E_S1G_EEENSB_IJS1J_S1K_NSB_IJSY_NSC_ILi8192EEEEEEEEEEEEEvEEEENS_8epilogue10collective6detail29Sm90TmaWarpSpecializedAdapterINS23_15DefaultEpilogueISM_NSB_IJNSB_IJlllEEESE_SY_EEES28_NS22_6thread17LinearCombinationISM_Li1EffLNS29_9ScaleType4KindE0ELNS_15FloatRoundStyleE2ESM_EENS_4gemm15EpilogueDefaultEEEEEvvEEEEvNT_6ParamsE --------------------------
	.section	.nv.constant0._ZN7cutlass13device_kernelINS_4conv6kernel13ConvUniversalINS1_16ConvProblemShapeILNS1_8OperatorE0ELi2EEENS1_10collective14CollectiveConvINS1_46MainloopSm90TmaGmmaWarpSpecializedImplicitGemmILS5_0ELi9ELi2EN4cute5tupleIJNSA_1CILi2EEENSC_ILi1EEESE_EEENS1_36KernelImplicitTmaWarpSpecializedSm90ELi1EEENSB_IJNSC_ILi64EEENSC_ILi128EEENSB_IJSI_EEEEEENS_6half_tESM_NSA_8TiledMMAINSA_8MMA_AtomIJNSA_4SM904GMMA26MMA_64x128x16_F32F16F16_SSILNSQ_5MajorE0ELSS_0ELNSQ_7ScaleInE1ELST_1EEEEEENSA_6LayoutINSB_IJSE_SE_SE_EEENSB_IJNSC_ILi0EEESY_SY_EEEEENSB_IJNSA_10UnderscoreES11_S11_EEEEENS7_6detail26Sm90ImplicitGemmTileTraitsINSA_20SM90_TMA_LOAD_IM2COLENSA_14ComposedLayoutINSA_7SwizzleILi3ELi4ELi3EEENSA_18smem_ptr_flag_bitsILi16EEENSW_INSB_IJNSB_IJNSC_ILi8EEES1C_EEENSB_IJSI_SE_EEENSB_IJSE_NSC_ILi9EEEEEEEEENSB_IJNSB_IJSI_NSC_ILi512EEEEEENSB_IJSE_SY_EEENSB_IJSY_NSC_ILi4096EEEEEEEEEEEEEvEENS15_INSA_23SM90_TMA_LOAD_MULTICASTENS17_IS19_S1B_NSW_INSB_IJNSB_IJS1C_NSC_ILi16EEEEEES1E_S1G_EEENSB_IJS1J_S1K_NSB_IJSY_NSC_ILi8192EEEEEEEEEEEEEvEEEENS_8epilogue10collective6detail29Sm90TmaWarpSpecializedAdapterINS23_15DefaultEpilogueISM_NSB_IJNSB_IJlllEEESE_SY_EEES28_NS22_6thread17LinearCombinationISM_Li1EffLNS29_9ScaleType4KindE0ELNS_15FloatRoundStyleE2ESM_EENS_4gemm15EpilogueDefaultEEEEEvvEEEEvNT_6ParamsE,"a",@progbits
	.sectionflags	@""
	.align	4
.nv.constant0._ZN7cutlass13device_kernelINS_4conv6kernel13ConvUniversalINS1_16ConvProblemShapeILNS1_8OperatorE0ELi2EEENS1_10collective14CollectiveConvINS1_46MainloopSm90TmaGmmaWarpSpecializedImplicitGemmILS5_0ELi9ELi2EN4cute5tupleIJNSA_1CILi2EEENSC_ILi1EEESE_EEENS1_36KernelImplicitTmaWarpSpecializedSm90ELi1EEENSB_IJNSC_ILi64EEENSC_ILi128EEENSB_IJSI_EEEEEENS_6half_tESM_NSA_8TiledMMAINSA_8MMA_AtomIJNSA_4SM904GMMA26MMA_64x128x16_F32F16F16_SSILNSQ_5MajorE0ELSS_0ELNSQ_7ScaleInE1ELST_1EEEEEENSA_6LayoutINSB_IJSE_SE_SE_EEENSB_IJNSC_ILi0EEESY_SY_EEEEENSB_IJNSA_10UnderscoreES11_S11_EEEEENS7_6detail26Sm90ImplicitGemmTileTraitsINSA_20SM90_TMA_LOAD_IM2COLENSA_14ComposedLayoutINSA_7SwizzleILi3ELi4ELi3EEENSA_18smem_ptr_flag_bitsILi16EEENSW_INSB_IJNSB_IJNSC_ILi8EEES1C_EEENSB_IJSI_SE_EEENSB_IJSE_NSC_ILi9EEEEEEEEENSB_IJNSB_IJSI_NSC_ILi512EEEEEENSB_IJSE_SY_EEENSB_IJSY_NSC_ILi4096EEEEEEEEEEEEEvEENS15_INSA_23SM90_TMA_LOAD_MULTICASTENS17_IS19_S1B_NSW_INSB_IJNSB_IJS1C_NSC_ILi16EEEEEES1E_S1G_EEENSB_IJS1J_S1K_NSB_IJSY_NSC_ILi8192EEEEEEEEEEEEEvEEEENS_8epilogue10collective6detail29Sm90TmaWarpSpecializedAdapterINS23_15DefaultEpilogueISM_NSB_IJNSB_IJlllEEESE_SY_EEES28_NS22_6thread17LinearCombinationISM_Li1EffLNS29_9ScaleType4KindE0ELNS_15FloatRoundStyleE2ESM_EENS_4gemm15EpilogueDefaultEEEEEvvEEEEvNT_6ParamsE:
	.zero		1536


//--------------------- SYMBOLS --------------------------

	.type		.nv.reservedSmem.offset0,@object
	.size		.nv.reservedSmem.offset0,0x4
